//
// Generated by NVIDIA NVVM Compiler
//
// Compiler Build ID: CL-36424714
// Cuda compilation tools, release 13.0, V13.0.88
// Based on NVVM 20.0.0
//

.version 9.0
.target sm_100
.address_size 64

	// .globl	_Z13matmul_kernelPKfS0_Pfiii

.visible .entry _Z13matmul_kernelPKfS0_Pfiii(
	.param .u64 .ptr .align 1 _Z13matmul_kernelPKfS0_Pfiii_param_0,
	.param .u64 .ptr .align 1 _Z13matmul_kernelPKfS0_Pfiii_param_1,
	.param .u64 .ptr .align 1 _Z13matmul_kernelPKfS0_Pfiii_param_2,
	.param .u32 _Z13matmul_kernelPKfS0_Pfiii_param_3,
	.param .u32 _Z13matmul_kernelPKfS0_Pfiii_param_4,
	.param .u32 _Z13matmul_kernelPKfS0_Pfiii_param_5
)
{
	.reg .pred 	%p<13>;
	.reg .b32 	%r<48>;
	.reg .b32 	%f<112>;
	.reg .b64 	%rd<43>;

	ld.param.u64 	%rd11, [_Z13matmul_kernelPKfS0_Pfiii_param_0];
	ld.param.u64 	%rd12, [_Z13matmul_kernelPKfS0_Pfiii_param_1];
	ld.param.u64 	%rd10, [_Z13matmul_kernelPKfS0_Pfiii_param_2];
	ld.param.u32 	%r27, [_Z13matmul_kernelPKfS0_Pfiii_param_3];
	ld.param.u32 	%r25, [_Z13matmul_kernelPKfS0_Pfiii_param_4];
	ld.param.u32 	%r26, [_Z13matmul_kernelPKfS0_Pfiii_param_5];
	cvta.to.global.u64 	%rd1, %rd12;
	cvta.to.global.u64 	%rd2, %rd11;
	mov.u32 	%r28, %ctaid.y;
	mov.u32 	%r29, %ntid.y;
	mov.u32 	%r30, %tid.y;
	mad.lo.s32 	%r1, %r28, %r29, %r30;
	mov.u32 	%r31, %ctaid.x;
	mov.u32 	%r32, %ntid.x;
	mov.u32 	%r33, %tid.x;
	mad.lo.s32 	%r2, %r31, %r32, %r33;
	setp.ge.s32 	%p1, %r1, %r27;
	setp.ge.s32 	%p2, %r2, %r25;
	or.pred  	%p3, %p1, %p2;
	@%p3 bra 	$L__BB0_15;
	setp.lt.s32 	%p4, %r26, 1;
	mov.f32 	%f111, 0f00000000;
	@%p4 bra 	$L__BB0_14;
	mul.lo.s32 	%r3, %r26, %r1;
	mul.lo.s32 	%r4, %r26, %r2;
	and.b32  	%r5, %r26, 15;
	setp.lt.u32 	%p5, %r26, 16;
	mov.f32 	%f111, 0f00000000;
	mov.b32 	%r44, 0;
	@%p5 bra 	$L__BB0_5;
	and.b32  	%r44, %r26, 2147483632;
	neg.s32 	%r42, %r44;
	mul.wide.u32 	%rd13, %r3, 4;
	add.s64 	%rd14, %rd13, %rd2;
	add.s64 	%rd41, %rd14, 32;
	add.s64 	%rd4, %rd1, 32;
	mov.f32 	%f111, 0f00000000;
	mov.u32 	%r41, %r4;
$L__BB0_4:
	.pragma "nounroll";
	mul.wide.s32 	%rd15, %r41, 4;
	add.s64 	%rd16, %rd4, %rd15;
	ld.global.f32 	%f18, [%rd41+-32];
	ld.global.f32 	%f19, [%rd16+-32];
	fma.rn.f32 	%f20, %f18, %f19, %f111;
	ld.global.f32 	%f21, [%rd41+-28];
	ld.global.f32 	%f22, [%rd16+-28];
	fma.rn.f32 	%f23, %f21, %f22, %f20;
	ld.global.f32 	%f24, [%rd41+-24];
	ld.global.f32 	%f25, [%rd16+-24];
	fma.rn.f32 	%f26, %f24, %f25, %f23;
	ld.global.f32 	%f27, [%rd41+-20];
	ld.global.f32 	%f28, [%rd16+-20];
	fma.rn.f32 	%f29, %f27, %f28, %f26;
	ld.global.f32 	%f30, [%rd41+-16];
	ld.global.f32 	%f31, [%rd16+-16];
	fma.rn.f32 	%f32, %f30, %f31, %f29;
	ld.global.f32 	%f33, [%rd41+-12];
	ld.global.f32 	%f34, [%rd16+-12];
	fma.rn.f32 	%f35, %f33, %f34, %f32;
	ld.global.f32 	%f36, [%rd41+-8];
	ld.global.f32 	%f37, [%rd16+-8];
	fma.rn.f32 	%f38, %f36, %f37, %f35;
	ld.global.f32 	%f39, [%rd41+-4];
	ld.global.f32 	%f40, [%rd16+-4];
	fma.rn.f32 	%f41, %f39, %f40, %f38;
	ld.global.f32 	%f42, [%rd41];
	ld.global.f32 	%f43, [%rd16];
	fma.rn.f32 	%f44, %f42, %f43, %f41;
	ld.global.f32 	%f45, [%rd41+4];
	ld.global.f32 	%f46, [%rd16+4];
	fma.rn.f32 	%f47, %f45, %f46, %f44;
	ld.global.f32 	%f48, [%rd41+8];
	ld.global.f32 	%f49, [%rd16+8];
	fma.rn.f32 	%f50, %f48, %f49, %f47;
	ld.global.f32 	%f51, [%rd41+12];
	ld.global.f32 	%f52, [%rd16+12];
	fma.rn.f32 	%f53, %f51, %f52, %f50;
	ld.global.f32 	%f54, [%rd41+16];
	ld.global.f32 	%f55, [%rd16+16];
	fma.rn.f32 	%f56, %f54, %f55, %f53;
	ld.global.f32 	%f57, [%rd41+20];
	ld.global.f32 	%f58, [%rd16+20];
	fma.rn.f32 	%f59, %f57, %f58, %f56;
	ld.global.f32 	%f60, [%rd41+24];
	ld.global.f32 	%f61, [%rd16+24];
	fma.rn.f32 	%f62, %f60, %f61, %f59;
	ld.global.f32 	%f63, [%rd41+28];
	ld.global.f32 	%f64, [%rd16+28];
	fma.rn.f32 	%f111, %f63, %f64, %f62;
	add.s32 	%r42, %r42, 16;
	add.s64 	%rd41, %rd41, 64;
	add.s32 	%r41, %r41, 16;
	setp.ne.s32 	%p6, %r42, 0;
	@%p6 bra 	$L__BB0_4;
$L__BB0_5:
	setp.eq.s32 	%p7, %r5, 0;
	@%p7 bra 	$L__BB0_14;
	and.b32  	%r13, %r26, 7;
	setp.lt.u32 	%p8, %r5, 8;
	@%p8 bra 	$L__BB0_8;
	add.s32 	%r35, %r44, %r3;
	mul.wide.u32 	%rd17, %r35, 4;
	add.s64 	%rd18, %rd2, %rd17;
	ld.global.f32 	%f66, [%rd18];
	add.s32 	%r36, %r44, %r4;
	mul.wide.s32 	%rd19, %r36, 4;
	add.s64 	%rd20, %rd1, %rd19;
	ld.global.f32 	%f67, [%rd20];
	fma.rn.f32 	%f68, %f66, %f67, %f111;
	cvt.u64.u32 	%rd21, %r3;
	cvt.u64.u32 	%rd22, %r44;
	add.s64 	%rd23, %rd22, %rd21;
	shl.b64 	%rd24, %rd23, 2;
	add.s64 	%rd25, %rd2, %rd24;
	ld.global.f32 	%f69, [%rd25+4];
	ld.global.f32 	%f70, [%rd20+4];
	fma.rn.f32 	%f71, %f69, %f70, %f68;
	ld.global.f32 	%f72, [%rd25+8];
	ld.global.f32 	%f73, [%rd20+8];
	fma.rn.f32 	%f74, %f72, %f73, %f71;
	ld.global.f32 	%f75, [%rd25+12];
	ld.global.f32 	%f76, [%rd20+12];
	fma.rn.f32 	%f77, %f75, %f76, %f74;
	ld.global.f32 	%f78, [%rd25+16];
	ld.global.f32 	%f79, [%rd20+16];
	fma.rn.f32 	%f80, %f78, %f79, %f77;
	ld.global.f32 	%f81, [%rd25+20];
	ld.global.f32 	%f82, [%rd20+20];
	fma.rn.f32 	%f83, %f81, %f82, %f80;
	ld.global.f32 	%f84, [%rd25+24];
	ld.global.f32 	%f85, [%rd20+24];
	fma.rn.f32 	%f86, %f84, %f85, %f83;
	ld.global.f32 	%f87, [%rd25+28];
	ld.global.f32 	%f88, [%rd20+28];
	fma.rn.f32 	%f111, %f87, %f88, %f86;
	add.s32 	%r44, %r44, 8;
$L__BB0_8:
	setp.eq.s32 	%p9, %r13, 0;
	@%p9 bra 	$L__BB0_14;
	and.b32  	%r16, %r26, 3;
	setp.lt.u32 	%p10, %r13, 4;
	@%p10 bra 	$L__BB0_11;
	add.s32 	%r37, %r44, %r3;
	mul.wide.u32 	%rd26, %r37, 4;
	add.s64 	%rd27, %rd2, %rd26;
	ld.global.f32 	%f90, [%rd27];
	add.s32 	%r38, %r44, %r4;
	mul.wide.s32 	%rd28, %r38, 4;
	add.s64 	%rd29, %rd1, %rd28;
	ld.global.f32 	%f91, [%rd29];
	fma.rn.f32 	%f92, %f90, %f91, %f111;
	cvt.u64.u32 	%rd30, %r3;
	cvt.u64.u32 	%rd31, %r44;
	add.s64 	%rd32, %rd31, %rd30;
	shl.b64 	%rd33, %rd32, 2;
	add.s64 	%rd34, %rd2, %rd33;
	ld.global.f32 	%f93, [%rd34+4];
	ld.global.f32 	%f94, [%rd29+4];
	fma.rn.f32 	%f95, %f93, %f94, %f92;
	ld.global.f32 	%f96, [%rd34+8];
	ld.global.f32 	%f97, [%rd29+8];
	fma.rn.f32 	%f98, %f96, %f97, %f95;
	ld.global.f32 	%f99, [%rd34+12];
	ld.global.f32 	%f100, [%rd29+12];
	fma.rn.f32 	%f111, %f99, %f100, %f98;
	add.s32 	%r44, %r44, 4;
$L__BB0_11:
	setp.eq.s32 	%p11, %r16, 0;
	@%p11 bra 	$L__BB0_14;
	add.s32 	%r47, %r44, %r4;
	add.s32 	%r39, %r44, %r3;
	mul.wide.u32 	%rd35, %r39, 4;
	add.s64 	%rd42, %rd2, %rd35;
	neg.s32 	%r46, %r16;
$L__BB0_13:
	.pragma "nounroll";
	mul.wide.s32 	%rd36, %r47, 4;
	add.s64 	%rd37, %rd1, %rd36;
	ld.global.f32 	%f101, [%rd42];
	ld.global.f32 	%f102, [%rd37];
	fma.rn.f32 	%f111, %f101, %f102, %f111;
	add.s32 	%r47, %r47, 1;
	add.s64 	%rd42, %rd42, 4;
	add.s32 	%r46, %r46, 1;
	setp.ne.s32 	%p12, %r46, 0;
	@%p12 bra 	$L__BB0_13;
$L__BB0_14:
	mad.lo.s32 	%r40, %r25, %r1, %r2;
	cvta.to.global.u64 	%rd38, %rd10;
	mul.wide.s32 	%rd39, %r40, 4;
	add.s64 	%rd40, %rd38, %rd39;
	st.global.f32 	[%rd40], %f111;
$L__BB0_15:
	ret;

}
	// .globl	_Z15cholesky_kernelPfi
.visible .entry _Z15cholesky_kernelPfi(
	.param .u64 .ptr .align 1 _Z15cholesky_kernelPfi_param_0,
	.param .u32 _Z15cholesky_kernelPfi_param_1
)
{
	.reg .pred 	%p<14>;
	.reg .b32 	%r<56>;
	.reg .b32 	%f<119>;
	.reg .b64 	%rd<26>;

	ld.param.u64 	%rd3, [_Z15cholesky_kernelPfi_param_0];
	ld.param.u32 	%r30, [_Z15cholesky_kernelPfi_param_1];
	cvta.to.global.u64 	%rd1, %rd3;
	mov.u32 	%r31, %ctaid.x;
	mov.u32 	%r32, %ntid.x;
	mov.u32 	%r33, %tid.x;
	mad.lo.s32 	%r1, %r31, %r32, %r33;
	mov.u32 	%r34, %ctaid.y;
	mov.u32 	%r35, %ntid.y;
	mov.u32 	%r36, %tid.y;
	mad.lo.s32 	%r2, %r34, %r35, %r36;
	setp.lt.s32 	%p1, %r1, %r2;
	max.s32 	%r37, %r1, %r2;
	setp.ge.s32 	%p2, %r37, %r30;
	or.pred  	%p3, %p2, %p1;
	@%p3 bra 	$L__BB1_17;
	setp.eq.s32 	%p4, %r2, 0;
	mov.f32 	%f118, 0f00000000;
	@%p4 bra 	$L__BB1_14;
	mul.lo.s32 	%r3, %r30, %r1;
	mul.lo.s32 	%r4, %r30, %r2;
	and.b32  	%r5, %r2, 15;
	setp.lt.u32 	%p5, %r2, 16;
	mov.f32 	%f118, 0f00000000;
	mov.b32 	%r51, 0;
	@%p5 bra 	$L__BB1_5;
	and.b32  	%r51, %r2, 268435440;
	and.b32  	%r39, %r2, -16;
	neg.s32 	%r49, %r39;
	add.s64 	%rd2, %rd1, 32;
	mov.f32 	%f118, 0f00000000;
	mov.u32 	%r47, %r4;
	mov.u32 	%r48, %r3;
$L__BB1_4:
	.pragma "nounroll";
	mul.wide.s32 	%rd4, %r48, 4;
	add.s64 	%rd5, %rd2, %rd4;
	mul.wide.s32 	%rd6, %r47, 4;
	add.s64 	%rd7, %rd2, %rd6;
	ld.global.f32 	%f18, [%rd5+-32];
	ld.global.f32 	%f19, [%rd7+-32];
	fma.rn.f32 	%f20, %f18, %f19, %f118;
	ld.global.f32 	%f21, [%rd5+-28];
	ld.global.f32 	%f22, [%rd7+-28];
	fma.rn.f32 	%f23, %f21, %f22, %f20;
	ld.global.f32 	%f24, [%rd5+-24];
	ld.global.f32 	%f25, [%rd7+-24];
	fma.rn.f32 	%f26, %f24, %f25, %f23;
	ld.global.f32 	%f27, [%rd5+-20];
	ld.global.f32 	%f28, [%rd7+-20];
	fma.rn.f32 	%f29, %f27, %f28, %f26;
	ld.global.f32 	%f30, [%rd5+-16];
	ld.global.f32 	%f31, [%rd7+-16];
	fma.rn.f32 	%f32, %f30, %f31, %f29;
	ld.global.f32 	%f33, [%rd5+-12];
	ld.global.f32 	%f34, [%rd7+-12];
	fma.rn.f32 	%f35, %f33, %f34, %f32;
	ld.global.f32 	%f36, [%rd5+-8];
	ld.global.f32 	%f37, [%rd7+-8];
	fma.rn.f32 	%f38, %f36, %f37, %f35;
	ld.global.f32 	%f39, [%rd5+-4];
	ld.global.f32 	%f40, [%rd7+-4];
	fma.rn.f32 	%f41, %f39, %f40, %f38;
	ld.global.f32 	%f42, [%rd5];
	ld.global.f32 	%f43, [%rd7];
	fma.rn.f32 	%f44, %f42, %f43, %f41;
	ld.global.f32 	%f45, [%rd5+4];
	ld.global.f32 	%f46, [%rd7+4];
	fma.rn.f32 	%f47, %f45, %f46, %f44;
	ld.global.f32 	%f48, [%rd5+8];
	ld.global.f32 	%f49, [%rd7+8];
	fma.rn.f32 	%f50, %f48, %f49, %f47;
	ld.global.f32 	%f51, [%rd5+12];
	ld.global.f32 	%f52, [%rd7+12];
	fma.rn.f32 	%f53, %f51, %f52, %f50;
	ld.global.f32 	%f54, [%rd5+16];
	ld.global.f32 	%f55, [%rd7+16];
	fma.rn.f32 	%f56, %f54, %f55, %f53;
	ld.global.f32 	%f57, [%rd5+20];
	ld.global.f32 	%f58, [%rd7+20];
	fma.rn.f32 	%f59, %f57, %f58, %f56;
	ld.global.f32 	%f60, [%rd5+24];
	ld.global.f32 	%f61, [%rd7+24];
	fma.rn.f32 	%f62, %f60, %f61, %f59;
	ld.global.f32 	%f63, [%rd5+28];
	ld.global.f32 	%f64, [%rd7+28];
	fma.rn.f32 	%f118, %f63, %f64, %f62;
	add.s32 	%r49, %r49, 16;
	add.s32 	%r48, %r48, 16;
	add.s32 	%r47, %r47, 16;
	setp.ne.s32 	%p6, %r49, 0;
	@%p6 bra 	$L__BB1_4;
$L__BB1_5:
	setp.eq.s32 	%p7, %r5, 0;
	@%p7 bra 	$L__BB1_14;
	and.b32  	%r15, %r2, 7;
	setp.lt.u32 	%p8, %r5, 8;
	@%p8 bra 	$L__BB1_8;
	add.s32 	%r40, %r51, %r3;
	mul.wide.s32 	%rd8, %r40, 4;
	add.s64 	%rd9, %rd1, %rd8;
	ld.global.f32 	%f66, [%rd9];
	add.s32 	%r41, %r51, %r4;
	mul.wide.s32 	%rd10, %r41, 4;
	add.s64 	%rd11, %rd1, %rd10;
	ld.global.f32 	%f67, [%rd11];
	fma.rn.f32 	%f68, %f66, %f67, %f118;
	ld.global.f32 	%f69, [%rd9+4];
	ld.global.f32 	%f70, [%rd11+4];
	fma.rn.f32 	%f71, %f69, %f70, %f68;
	ld.global.f32 	%f72, [%rd9+8];
	ld.global.f32 	%f73, [%rd11+8];
	fma.rn.f32 	%f74, %f72, %f73, %f71;
	ld.global.f32 	%f75, [%rd9+12];
	ld.global.f32 	%f76, [%rd11+12];
	fma.rn.f32 	%f77, %f75, %f76, %f74;
	ld.global.f32 	%f78, [%rd9+16];
	ld.global.f32 	%f79, [%rd11+16];
	fma.rn.f32 	%f80, %f78, %f79, %f77;
	ld.global.f32 	%f81, [%rd9+20];
	ld.global.f32 	%f82, [%rd11+20];
	fma.rn.f32 	%f83, %f81, %f82, %f80;
	ld.global.f32 	%f84, [%rd9+24];
	ld.global.f32 	%f85, [%rd11+24];
	fma.rn.f32 	%f86, %f84, %f85, %f83;
	ld.global.f32 	%f87, [%rd9+28];
	ld.global.f32 	%f88, [%rd11+28];
	fma.rn.f32 	%f118, %f87, %f88, %f86;
	add.s32 	%r51, %r51, 8;
$L__BB1_8:
	setp.eq.s32 	%p9, %r15, 0;
	@%p9 bra 	$L__BB1_14;
	and.b32  	%r18, %r2, 3;
	setp.lt.u32 	%p10, %r15, 4;
	@%p10 bra 	$L__BB1_11;
	add.s32 	%r42, %r51, %r3;
	mul.wide.s32 	%rd12, %r42, 4;
	add.s64 	%rd13, %rd1, %rd12;
	ld.global.f32 	%f90, [%rd13];
	add.s32 	%r43, %r51, %r4;
	mul.wide.s32 	%rd14, %r43, 4;
	add.s64 	%rd15, %rd1, %rd14;
	ld.global.f32 	%f91, [%rd15];
	fma.rn.f32 	%f92, %f90, %f91, %f118;
	ld.global.f32 	%f93, [%rd13+4];
	ld.global.f32 	%f94, [%rd15+4];
	fma.rn.f32 	%f95, %f93, %f94, %f92;
	ld.global.f32 	%f96, [%rd13+8];
	ld.global.f32 	%f97, [%rd15+8];
	fma.rn.f32 	%f98, %f96, %f97, %f95;
	ld.global.f32 	%f99, [%rd13+12];
	ld.global.f32 	%f100, [%rd15+12];
	fma.rn.f32 	%f118, %f99, %f100, %f98;
	add.s32 	%r51, %r51, 4;
$L__BB1_11:
	setp.eq.s32 	%p11, %r18, 0;
	@%p11 bra 	$L__BB1_14;
	add.s32 	%r55, %r51, %r4;
	add.s32 	%r54, %r51, %r3;
	neg.s32 	%r53, %r18;
$L__BB1_13:
	.pragma "nounroll";
	mul.wide.s32 	%rd16, %r55, 4;
	add.s64 	%rd17, %rd1, %rd16;
	mul.wide.s32 	%rd18, %r54, 4;
	add.s64 	%rd19, %rd1, %rd18;
	ld.global.f32 	%f101, [%rd19];
	ld.global.f32 	%f102, [%rd17];
	fma.rn.f32 	%f118, %f101, %f102, %f118;
	add.s32 	%r55, %r55, 1;
	add.s32 	%r54, %r54, 1;
	add.s32 	%r53, %r53, 1;
	setp.ne.s32 	%p12, %r53, 0;
	@%p12 bra 	$L__BB1_13;
$L__BB1_14:
	setp.ne.s32 	%p13, %r1, %r2;
	@%p13 bra 	$L__BB1_16;
	mad.lo.s32 	%r46, %r30, %r1, %r1;
	mul.wide.u32 	%rd24, %r46, 4;
	add.s64 	%rd25, %rd1, %rd24;
	ld.global.f32 	%f107, [%rd25];
	sub.f32 	%f108, %f107, %f118;
	sqrt.rn.f32 	%f109, %f108;
	st.global.f32 	[%rd25], %f109;
	bra.uni 	$L__BB1_17;
$L__BB1_16:
	mad.lo.s32 	%r44, %r30, %r1, %r2;
	mul.wide.u32 	%rd20, %r44, 4;
	add.s64 	%rd21, %rd1, %rd20;
	ld.global.f32 	%f103, [%rd21];
	sub.f32 	%f104, %f103, %f118;
	mad.lo.s32 	%r45, %r30, %r2, %r2;
	mul.wide.u32 	%rd22, %r45, 4;
	add.s64 	%rd23, %rd1, %rd22;
	ld.global.f32 	%f105, [%rd23];
	div.rn.f32 	%f106, %f104, %f105;
	st.global.f32 	[%rd21], %f106;
$L__BB1_17:
	ret;

}


// ===== COMPILED SASS (sm_100) =====

	.target	sm_100

	.elftype	@"ET_EXEC"


//--------------------- .note.nv.tkinfo           --------------------------
	.section	.note.nv.tkinfo,"",@"SHT_NOTE"
	.sectionflags	@"SHF_NOTE_NV_TKINFO"
	.tkinfo
        /*0018*/ 	.word	0x00000002
        /*0030*/ 	.string	""
        /*0030*/ 	.string	"ptxas"
        /*0030*/ 	.string	"Cuda compilation tools, release 13.0, V13.0.88"
        /*0030*/ 	.string	"Build cuda_13.0.r13.0/compiler.36424714_0"
        /*0030*/ 	.string	"-arch sm_100 -m 64 "



//--------------------- .note.nv.cuinfo           --------------------------
	.section	.note.nv.cuinfo,"",@"SHT_NOTE"
	.sectionflags	@"SHF_NOTE_NV_CUINFO"
        /*0018*/ 	.short	0x0002
        /*001a*/ 	.short	0x0064
        /*001c*/ 	.short	0x0082
	.zero		2


//--------------------- .nv.info                  --------------------------
	.section	.nv.info,"",@"SHT_CUDA_INFO"
	.align	4


	//----- nvinfo : EIATTR_REGCOUNT
	.align		4
        /*0000*/ 	.byte	0x04, 0x2f
        /*0002*/ 	.short	(.L_1 - .L_0)
	.align		4
.L_0:
        /*0004*/ 	.word	index@(_Z13matmul_kernelPKfS0_Pfiii)
        /*0008*/ 	.word	0x0000001f


	//----- nvinfo : EIATTR_FRAME_SIZE
	.align		4
.L_1:
        /*000c*/ 	.byte	0x04, 0x11
        /*000e*/ 	.short	(.L_3 - .L_2)
	.align		4
.L_2:
        /*0010*/ 	.word	index@(_Z13matmul_kernelPKfS0_Pfiii)
        /*0014*/ 	.word	0x00000000


	//----- nvinfo : EIATTR_REGCOUNT
	.align		4
.L_3:
        /*0018*/ 	.byte	0x04, 0x2f
        /*001a*/ 	.short	(.L_5 - .L_4)
	.align		4
.L_4:
        /*001c*/ 	.word	index@(_Z15cholesky_kernelPfi)
        /*0020*/ 	.word	0x0000001f


	//----- nvinfo : EIATTR_FRAME_SIZE
	.align		4
.L_5:
        /*0024*/ 	.byte	0x04, 0x11
        /*0026*/ 	.short	(.L_7 - .L_6)
	.align		4
.L_6:
        /*0028*/ 	.word	index@($__internal_1_$__cuda_sm3x_div_rn_noftz_f32_slowpath)
        /*002c*/ 	.word	0x00000000


	//----- nvinfo : EIATTR_FRAME_SIZE
	.align		4
.L_7:
        /*0030*/ 	.byte	0x04, 0x11
        /*0032*/ 	.short	(.L_9 - .L_8)
	.align		4
.L_8:
        /*0034*/ 	.word	index@($__internal_0_$__cuda_sm20_sqrt_rn_f32_slowpath)
        /*0038*/ 	.word	0x00000000


	//----- nvinfo : EIATTR_FRAME_SIZE
	.align		4
.L_9:
        /*003c*/ 	.byte	0x04, 0x11
        /*003e*/ 	.short	(.L_11 - .L_10)
	.align		4
.L_10:
        /*0040*/ 	.word	index@(_Z15cholesky_kernelPfi)
        /*0044*/ 	.word	0x00000000


	//----- nvinfo : EIATTR_MIN_STACK_SIZE
	.align		4
.L_11:
        /*0048*/ 	.byte	0x04, 0x12
        /*004a*/ 	.short	(.L_13 - .L_12)
	.align		4
.L_12:
        /*004c*/ 	.word	index@(_Z15cholesky_kernelPfi)
        /*0050*/ 	.word	0x00000000


	//----- nvinfo : EIATTR_MIN_STACK_SIZE
	.align		4
.L_13:
        /*0054*/ 	.byte	0x04, 0x12
        /*0056*/ 	.short	(.L_15 - .L_14)
	.align		4
.L_14:
        /*0058*/ 	.word	index@(_Z13matmul_kernelPKfS0_Pfiii)
        /*005c*/ 	.word	0x00000000
.L_15:


//--------------------- .nv.compat                --------------------------
	.section	.nv.compat,"",@"SHT_CUDA_COMPAT_INFO"
	.align	4
        /*0000*/ 	.byte	0x02, 0x09, 0x00, 0x00, 0x02, 0x02, 0x01, 0x00, 0x02, 0x05, 0x05, 0x00, 0x03, 0x07, 0x01, 0x01
        /*0010*/ 	.byte	0x02, 0x03, 0x00, 0x00, 0x02, 0x06, 0x01, 0x00, 0x04, 0x0b, 0x08, 0x00, 0x01, 0x00, 0x00, 0x00
        /*0020*/ 	.byte	0x00, 0x00, 0x00, 0x00


//--------------------- .nv.info._Z15cholesky_kernelPfi --------------------------
	.section	.nv.info._Z15cholesky_kernelPfi,"",@"SHT_CUDA_INFO"
	.sectionflags	@""
	.align	4


	//----- nvinfo : EIATTR_CUDA_API_VERSION
	.align		4
        /*0000*/ 	.byte	0x04, 0x37
        /*0002*/ 	.short	(.L_17 - .L_16)
.L_16:
        /*0004*/ 	.word	0x00000082


	//----- nvinfo : EIATTR_KPARAM_INFO
	.align		4
.L_17:
        /*0008*/ 	.byte	0x04, 0x17
        /*000a*/ 	.short	(.L_19 - .L_18)
.L_18:
        /*000c*/ 	.word	0x00000000
        /*0010*/ 	.short	0x0001
        /*0012*/ 	.short	0x0008
        /*0014*/ 	.byte	0x00, 0xf0, 0x11, 0x00


	//----- nvinfo : EIATTR_KPARAM_INFO
	.align		4
.L_19:
        /*0018*/ 	.byte	0x04, 0x17
        /*001a*/ 	.short	(.L_21 - .L_20)
.L_20:
        /*001c*/ 	.word	0x00000000
        /*0020*/ 	.short	0x0000
        /*0022*/ 	.short	0x0000
        /*0024*/ 	.byte	0x00, 0xf5, 0x21, 0x00


	//----- nvinfo : EIATTR_SPARSE_MMA_MASK
	.align		4
.L_21:
        /*0028*/ 	.byte	0x03, 0x50
        /*002a*/ 	.short	0x0000


	//----- nvinfo : EIATTR_MAXREG_COUNT
	.align		4
        /*002c*/ 	.byte	0x03, 0x1b
        /*002e*/ 	.short	0x00ff


	//----- nvinfo : EIATTR_MERCURY_ISA_VERSION
	.align		4
        /*0030*/ 	.byte	0x03, 0x5f
        /*0032*/ 	.short	0x0101


	//----- nvinfo : EIATTR_VRC_CTA_INIT_COUNT
	.align		4
        /*0034*/ 	.byte	0x02, 0x4a
	.zero		1
	.zero		1


	//----- nvinfo : EIATTR_EXIT_INSTR_OFFSETS
	.align		4
        /*0038*/ 	.byte	0x04, 0x1c
        /*003a*/ 	.short	(.L_23 - .L_22)


	//   ....[0]....
.L_22:
        /*003c*/ 	.word	0x000000d0


	//   ....[1]....
        /*0040*/ 	.word	0x00000c30


	//   ....[2]....
        /*0044*/ 	.word	0x00000da0


	//----- nvinfo : EIATTR_CRS_STACK_SIZE
	.align		4
.L_23:
        /*0048*/ 	.byte	0x04, 0x1e
        /*004a*/ 	.short	(.L_25 - .L_24)
.L_24:
        /*004c*/ 	.word	0x00000000


	//----- nvinfo : EIATTR_CBANK_PARAM_SIZE
	.align		4
.L_25:
        /*0050*/ 	.byte	0x03, 0x19
        /*0052*/ 	.short	0x000c


	//----- nvinfo : EIATTR_PARAM_CBANK
	.align		4
        /*0054*/ 	.byte	0x04, 0x0a
        /*0056*/ 	.short	(.L_27 - .L_26)
	.align		4
.L_26:
        /*0058*/ 	.word	index@(.nv.constant0._Z15cholesky_kernelPfi)
        /*005c*/ 	.short	0x0380
        /*005e*/ 	.short	0x000c


	//----- nvinfo : EIATTR_SW_WAR
	.align		4
.L_27:
        /*0060*/ 	.byte	0x04, 0x36
        /*0062*/ 	.short	(.L_29 - .L_28)
.L_28:
        /*0064*/ 	.word	0x00000008
.L_29:


//--------------------- .nv.info._Z13matmul_kernelPKfS0_Pfiii --------------------------
	.section	.nv.info._Z13matmul_kernelPKfS0_Pfiii,"",@"SHT_CUDA_INFO"
	.sectionflags	@""
	.align	4


	//----- nvinfo : EIATTR_CUDA_API_VERSION
	.align		4
        /*0000*/ 	.byte	0x04, 0x37
        /*0002*/ 	.short	(.L_31 - .L_30)
.L_30:
        /*0004*/ 	.word	0x00000082


	//----- nvinfo : EIATTR_KPARAM_INFO
	.align		4
.L_31:
        /*0008*/ 	.byte	0x04, 0x17
        /*000a*/ 	.short	(.L_33 - .L_32)
.L_32:
        /*000c*/ 	.word	0x00000000
        /*0010*/ 	.short	0x0005
        /*0012*/ 	.short	0x0020
        /*0014*/ 	.byte	0x00, 0xf0, 0x11, 0x00


	//----- nvinfo : EIATTR_KPARAM_INFO
	.align		4
.L_33:
        /*0018*/ 	.byte	0x04, 0x17
        /*001a*/ 	.short	(.L_35 - .L_34)
.L_34:
        /*001c*/ 	.word	0x00000000
        /*0020*/ 	.short	0x0004
        /*0022*/ 	.short	0x001c
        /*0024*/ 	.byte	0x00, 0xf0, 0x11, 0x00


	//----- nvinfo : EIATTR_KPARAM_INFO
	.align		4
.L_35:
        /*0028*/ 	.byte	0x04, 0x17
        /*002a*/ 	.short	(.L_37 - .L_36)
.L_36:
        /*002c*/ 	.word	0x00000000
        /*0030*/ 	.short	0x0003
        /*0032*/ 	.short	0x0018
        /*0034*/ 	.byte	0x00, 0xf0, 0x11, 0x00


	//----- nvinfo : EIATTR_KPARAM_INFO
	.align		4
.L_37:
        /*0038*/ 	.byte	0x04, 0x17
        /*003a*/ 	.short	(.L_39 - .L_38)
.L_38:
        /*003c*/ 	.word	0x00000000
        /*0040*/ 	.short	0x0002
        /*0042*/ 	.short	0x0010
        /*0044*/ 	.byte	0x00, 0xf5, 0x21, 0x00


	//----- nvinfo : EIATTR_KPARAM_INFO
	.align		4
.L_39:
        /*0048*/ 	.byte	0x04, 0x17
        /*004a*/ 	.short	(.L_41 - .L_40)
.L_40:
        /*004c*/ 	.word	0x00000000
        /*0050*/ 	.short	0x0001
        /*0052*/ 	.short	0x0008
        /*0054*/ 	.byte	0x00, 0xf5, 0x21, 0x00


	//----- nvinfo : EIATTR_KPARAM_INFO
	.align		4
.L_41:
        /*0058*/ 	.byte	0x04, 0x17
        /*005a*/ 	.short	(.L_43 - .L_42)
.L_42:
        /*005c*/ 	.word	0x00000000
        /*0060*/ 	.short	0x0000
        /*0062*/ 	.short	0x0000
        /*0064*/ 	.byte	0x00, 0xf5, 0x21, 0x00


	//----- nvinfo : EIATTR_SPARSE_MMA_MASK
	.align		4
.L_43:
        /*0068*/ 	.byte	0x03, 0x50
        /*006a*/ 	.short	0x0000


	//----- nvinfo : EIATTR_MAXREG_COUNT
	.align		4
        /*006c*/ 	.byte	0x03, 0x1b
        /*006e*/ 	.short	0x00ff


	//----- nvinfo : EIATTR_MERCURY_ISA_VERSION
	.align		4
        /*0070*/ 	.byte	0x03, 0x5f
        /*0072*/ 	.short	0x0101


	//----- nvinfo : EIATTR_VRC_CTA_INIT_COUNT
	.align		4
        /*0074*/ 	.byte	0x02, 0x4a
	.zero		1
	.zero		1


	//----- nvinfo : EIATTR_EXIT_INSTR_OFFSETS
	.align		4
        /*0078*/ 	.byte	0x04, 0x1c
        /*007a*/ 	.short	(.L_45 - .L_44)


	//   ....[0]....
.L_44:
        /*007c*/ 	.word	0x000000c0


	//   ....[1]....
        /*0080*/ 	.word	0x00000bd0


	//----- nvinfo : EIATTR_CBANK_PARAM_SIZE
	.align		4
.L_45:
        /*0084*/ 	.byte	0x03, 0x19
        /*0086*/ 	.short	0x0024


	//----- nvinfo : EIATTR_PARAM_CBANK
	.align		4
        /*0088*/ 	.byte	0x04, 0x0a
        /*008a*/ 	.short	(.L_47 - .L_46)
	.align		4
.L_46:
        /*008c*/ 	.word	index@(.nv.constant0._Z13matmul_kernelPKfS0_Pfiii)
        /*0090*/ 	.short	0x0380
        /*0092*/ 	.short	0x0024


	//----- nvinfo : EIATTR_SW_WAR
	.align		4
.L_47:
        /*0094*/ 	.byte	0x04, 0x36
        /*0096*/ 	.short	(.L_49 - .L_48)
.L_48:
        /*0098*/ 	.word	0x00000008
.L_49:


//--------------------- .nv.callgraph             --------------------------
	.section	.nv.callgraph,"",@"SHT_CUDA_CALLGRAPH"
	.align	4
	.sectionentsize	8
	.align		4
        /*0000*/ 	.word	0x00000000
	.align		4
        /*0004*/ 	.word	0xffffffff
	.align		4
        /*0008*/ 	.word	0x00000000
	.align		4
        /*000c*/ 	.word	0xfffffffe
	.align		4
        /*0010*/ 	.word	0x00000000
	.align		4
        /*0014*/ 	.word	0xfffffffd
	.align		4
        /*0018*/ 	.word	0x00000000
	.align		4
        /*001c*/ 	.word	0xfffffffc


//--------------------- .text._Z15cholesky_kernelPfi --------------------------
	.section	.text._Z15cholesky_kernelPfi,"ax",@progbits
	.align	128
        .global         _Z15cholesky_kernelPfi
        .type           _Z15cholesky_kernelPfi,@function
        .size           _Z15cholesky_kernelPfi,(.L_x_37 - _Z15cholesky_kernelPfi)
        .other          _Z15cholesky_kernelPfi,@"STO_CUDA_ENTRY STV_DEFAULT"
_Z15cholesky_kernelPfi:
.text._Z15cholesky_kernelPfi:
[----:B------:R-:W-:Y:S01]  /*0000*/  LDC R1, c[0x0][0x37c] ;  /* 0x0000df00ff017b82 */ /* 0x000fe20000000800 */
[----:B------:R-:W0:Y:S07]  /*0010*/  S2R R3, SR_TID.X ;  /* 0x0000000000037919 */ /* 0x000e2e0000002100 */
[----:B------:R-:W0:Y:S01]  /*0020*/  LDC R0, c[0x0][0x360] ;  /* 0x0000d800ff007b82 */ /* 0x000e220000000800 */
[----:B------:R-:W1:Y:S01]  /*0030*/  LDCU UR8, c[0x0][0x388] ;  /* 0x00007100ff0877ac */ /* 0x000e620008000800 */
[----:B------:R-:W2:Y:S06]  /*0040*/  S2R R2, SR_TID.Y ;  /* 0x0000000000027919 */ /* 0x000eac0000002200 */
[----:B------:R-:W0:Y:S08]  /*0050*/  S2UR UR4, SR_CTAID.X ;  /* 0x00000000000479c3 */ /* 0x000e300000002500 */
[----:B------:R-:W2:Y:S08]  /*0060*/  S2UR UR5, SR_CTAID.Y ;  /* 0x00000000000579c3 */ /* 0x000eb00000002600 */
[----:B------:R-:W2:Y:S01]  /*0070*/  LDC R9, c[0x0][0x364] ;  /* 0x0000d900ff097b82 */ /* 0x000ea20000000800 */
[----:B0-----:R-:W-:-:S02]  /*0080*/  IMAD R0, R0, UR4, R3 ;  /* 0x0000000400007c24 */ /* 0x001fc4000f8e0203 */
[----:B--2---:R-:W-:-:S05]  /*0090*/  IMAD R9, R9, UR5, R2 ;  /* 0x0000000509097c24 */ /* 0x004fca000f8e0202 */
[CC--:B------:R-:W-:Y:S02]  /*00a0*/  ISETP.GE.AND P0, PT, R0.reuse, R9.reuse, PT ;  /* 0x000000090000720c */ /* 0x0c0fe40003f06270 */
[----:B------:R-:W-:-:S04]  /*00b0*/  VIMNMX R2, PT, PT, R0, R9, !PT ;  /* 0x0000000900027248 */ /* 0x000fc80007fe0100 */
[----:B-1----:R-:W-:-:S13]  /*00c0*/  ISETP.GE.OR P0, PT, R2, UR8, !P0 ;  /* 0x0000000802007c0c */ /* 0x002fda000c706670 */
[----:B------:R-:W-:Y:S05]  /*00d0*/  @P0 EXIT ;  /* 0x000000000000094d */ /* 0x000fea0003800000 */
[----:B------:R-:W-:Y:S01]  /*00e0*/  ISETP.NE.AND P0, PT, R9, RZ, PT ;  /* 0x000000ff0900720c */ /* 0x000fe20003f05270 */
[----:B------:R-:W0:Y:S01]  /*00f0*/  LDCU.64 UR6, c[0x0][0x358] ;  /* 0x00006b00ff0677ac */ /* 0x000e220008000a00 */
[----:B------:R-:W-:Y:S01]  /*0100*/  BSSY.RECONVERGENT B0, `(.L_x_0) ;  /* 0x000009c000007945 */ /* 0x000fe20003800200 */
[----:B------:R-:W-:-:S10]  /*0110*/  HFMA2 R14, -RZ, RZ, 0, 0 ;  /* 0x00000000ff0e7431 */ /* 0x000fd400000001ff */
[----:B------:R-:W-:Y:S05]  /*0120*/  @!P0 BRA `(.L_x_1) ;  /* 0x0000000800648947 */ /* 0x000fea0003800000 */
[C---:B------:R-:W-:Y:S01]  /*0130*/  ISETP.GE.U32.AND P0, PT, R9.reuse, 0x10, PT ;  /* 0x000000100900780c */ /* 0x040fe20003f06070 */
[----:B------:R-:W-:Y:S01]  /*0140*/  BSSY.RECONVERGENT B1, `(.L_x_2) ;  /* 0x000004a000017945 */ /* 0x000fe20003800200 */
[C---:B------:R-:W-:Y:S01]  /*0150*/  LOP3.LUT R22, R9.reuse, 0xf, RZ, 0xc0, !PT ;  /* 0x0000000f09167812 */ /* 0x040fe200078ec0ff */
[----:B------:R-:W-:Y:S01]  /*0160*/  IMAD R8, R0, UR8, RZ ;  /* 0x0000000800087c24 */ /* 0x000fe2000f8e02ff */
[----:B------:R-:W-:Y:S01]  /*0170*/  MOV R11, RZ ;  /* 0x000000ff000b7202 */ /* 0x000fe20000000f00 */
[----:B------:R-:W-:Y:S01]  /*0180*/  IMAD R10, R9, UR8, RZ ;  /* 0x00000008090a7c24 */ /* 0x000fe2000f8e02ff */
[----:B------:R-:W-:Y:S01]  /*0190*/  ISETP.NE.AND P1, PT, R22, RZ, PT ;  /* 0x000000ff1600720c */ /* 0x000fe20003f25270 */
[----:B------:R-:W-:-:S06]  /*01a0*/  IMAD.MOV.U32 R14, RZ, RZ, RZ ;  /* 0x000000ffff0e7224 */ /* 0x000fcc00078e00ff */
[----:B------:R-:W-:Y:S06]  /*01b0*/  @!P0 BRA `(.L_x_3) ;  /* 0x0000000400088947 */ /* 0x000fec0003800000 */
[----:B------:R-:W1:Y:S01]  /*01c0*/  LDCU.64 UR4, c[0x0][0x380] ;  /* 0x00007000ff0477ac */ /* 0x000e620008000a00 */
[C---:B------:R-:W-:Y:S01]  /*01d0*/  LOP3.LUT R12, R9.reuse, 0xfffffff0, RZ, 0xc0, !PT ;  /* 0xfffffff0090c7812 */ /* 0x040fe200078ec0ff */
[----:B------:R-:W-:Y:S01]  /*01e0*/  IMAD.MOV.U32 R14, RZ, RZ, RZ ;  /* 0x000000ffff0e7224 */ /* 0x000fe200078e00ff */
[----:B------:R-:W-:Y:S01]  /*01f0*/  LOP3.LUT R11, R9, 0xffffff0, RZ, 0xc0, !PT ;  /* 0x0ffffff0090b7812 */ /* 0x000fe200078ec0ff */
[----:B------:R-:W-:Y:S01]  /*0200*/  IMAD.MOV.U32 R15, RZ, RZ, R8 ;  /* 0x000000ffff0f7224 */ /* 0x000fe200078e0008 */
[----:B------:R-:W-:Y:S02]  /*0210*/  MOV R13, R10 ;  /* 0x0000000a000d7202 */ /* 0x000fe40000000f00 */
[----:B------:R-:W-:Y:S01]  /*0220*/  IADD3 R12, PT, PT, -R12, RZ, RZ ;  /* 0x000000ff0c0c7210 */ /* 0x000fe20007ffe1ff */
[----:B-1----:R-:W-:-:S04]  /*0230*/  UIADD3 UR4, UP0, UPT, UR4, 0x20, URZ ;  /* 0x0000002004047890 */ /* 0x002fc8000ff1e0ff */
[----:B------:R-:W-:Y:S02]  /*0240*/  UIADD3.X UR5, UPT, UPT, URZ, UR5, URZ, UP0, !UPT ;  /* 0x00000005ff057290 */ /* 0x000fe400087fe4ff */
[----:B------:R-:W-:-:S04]  /*0250*/  IMAD.U32 R2, RZ, RZ, UR4 ;  /* 0x00000004ff027e24 */ /* 0x000fc8000f8e00ff */
[----:B------:R-:W-:-:S07]  /*0260*/  MOV R3, UR5 ;  /* 0x0000000500037c02 */ /* 0x000fce0008000f00 */
.L_x_4:
[----:B------:R-:W-:-:S04]  /*0270*/  IMAD.WIDE R6, R15, 0x4, R2 ;  /* 0x000000040f067825 */ /* 0x000fc800078e0202 */
[----:B------:R-:W-:Y:S01]  /*0280*/  IMAD.WIDE R4, R13, 0x4, R2 ;  /* 0x000000040d047825 */ /* 0x000fe200078e0202 */
[----:B0-----:R-:W2:Y:S04]  /*0290*/  LDG.E R17, desc[UR6][R6.64+-0x20] ;  /* 0xffffe00606117981 */ /* 0x001ea8000c1e1900 */
[----:B------:R-:W2:Y:S04]  /*02a0*/  LDG.E R24, desc[UR6][R4.64+-0x20] ;  /* 0xffffe00604187981 */ /* 0x000ea8000c1e1900 */
[----:B------:R-:W3:Y:S04]  /*02b0*/  LDG.E R26, desc[UR6][R6.64+-0x1c] ;  /* 0xffffe406061a7981 */ /* 0x000ee8000c1e1900 */
[----:B------:R-:W3:Y:S04]  /*02c0*/  LDG.E R25, desc[UR6][R4.64+-0x1c] ;  /* 0xffffe40604197981 */ /* 0x000ee8000c1e1900 */
[----:B------:R-:W4:Y:S04]  /*02d0*/  LDG.E R23, desc[UR6][R6.64+-0x18] ;  /* 0xffffe80606177981 */ /* 0x000f28000c1e1900 */
[----:B------:R-:W4:Y:S04]  /*02e0*/  LDG.E R20, desc[UR6][R4.64+-0x18] ;  /* 0xffffe80604147981 */ /* 0x000f28000c1e1900 */
[----:B------:R-:W5:Y:S04]  /*02f0*/  LDG.E R18, desc[UR6][R6.64+-0x14] ;  /* 0xffffec0606127981 */ /* 0x000f68000c1e1900 */
[----:B------:R-:W5:Y:S04]  /*0300*/  LDG.E R21, desc[UR6][R4.64+-0x14] ;  /* 0xffffec0604157981 */ /* 0x000f68000c1e1900 */
[----:B------:R-:W5:Y:S04]  /*0310*/  LDG.E R16, desc[UR6][R6.64+-0x10] ;  /* 0xfffff00606107981 */ /* 0x000f68000c1e1900 */
[----:B------:R-:W5:Y:S01]  /*0320*/  LDG.E R19, desc[UR6][R4.64+-0x10] ;  /* 0xfffff00604137981 */ /* 0x000f62000c1e1900 */
[----:B--2---:R-:W-:-:S03]  /*0330*/  FFMA R17, R17, R24, R14 ;  /* 0x0000001811117223 */ /* 0x004fc6000000000e */
[----:B------:R-:W2:Y:S04]  /*0340*/  LDG.E R14, desc[UR6][R6.64+-0xc] ;  /* 0xfffff406060e7981 */ /* 0x000ea8000c1e1900 */
[----:B------:R-:W2:Y:S01]  /*0350*/  LDG.E R24, desc[UR6][R6.64] ;  /* 0x0000000606187981 */ /* 0x000ea2000c1e1900 */
[----:B---3--:R-:W-:-:S03]  /*0360*/  FFMA R26, R26, R25, R17 ;  /* 0x000000191a1a7223 */ /* 0x008fc60000000011 */
[----:B------:R-:W2:Y:S01]  /*0370*/  LDG.E R17, desc[UR6][R4.64+-0xc] ;  /* 0xfffff40604117981 */ /* 0x000ea2000c1e1900 */
[----:B----4-:R-:W-:-:S03]  /*0380*/  FFMA R25, R23, R20, R26 ;  /* 0x0000001417197223 */ /* 0x010fc6000000001a */
[----:B------:R-:W3:Y:S04]  /*0390*/  LDG.E R20, desc[UR6][R6.64+-0x8] ;  /* 0xfffff80606147981 */ /* 0x000ee8000c1e1900 */
[----:B------:R-:W3:Y:S01]  /*03a0*/  LDG.E R23, desc[UR6][R4.64+-0x8] ;  /* 0xfffff80604177981 */ /* 0x000ee2000c1e1900 */
[----:B-----5:R-:W-:-:S03]  /*03b0*/  FFMA R25, R18, R21, R25 ;  /* 0x0000001512197223 */ /* 0x020fc60000000019 */
[----:B------:R-:W4:Y:S04]  /*03c0*/  LDG.E R18, desc[UR6][R6.64+-0x4] ;  /* 0xfffffc0606127981 */ /* 0x000f28000c1e1900 */
[----:B------:R-:W4:Y:S01]  /*03d0*/  LDG.E R21, desc[UR6][R4.64+-0x4] ;  /* 0xfffffc0604157981 */ /* 0x000f22000c1e1900 */
[----:B------:R-:W-:-:S03]  /*03e0*/  FFMA R27, R16, R19, R25 ;  /* 0x00000013101b7223 */ /* 0x000fc60000000019 */
        /* <DEDUP_REMOVED lines=8> */
[----:B------:R-:W2:Y:S04]  /*0470*/  LDG.E R17, desc[UR6][R6.64+0x8] ;  /* 0x0000080606117981 */ /* 0x000ea8000c1e1900 */
[----:B------:R-:W3:Y:S01]  /*0480*/  LDG.E R20, desc[UR6][R6.64+0x10] ;  /* 0x0000100606147981 */ /* 0x000ee2000c1e1900 */
[----:B----4-:R-:W-:-:S03]  /*0490*/  FFMA R23, R18, R21, R23 ;  /* 0x0000001512177223 */ /* 0x010fc60000000017 */
[----:B------:R-:W4:Y:S01]  /*04a0*/  LDG.E R18, desc[UR6][R6.64+0xc] ;  /* 0x00000c0606127981 */ /* 0x000f22000c1e1900 */
[----:B-----5:R-:W-:-:S03]  /*04b0*/  FFMA R25, R24, R25, R23 ;  /* 0x0000001918197223 */ /* 0x020fc60000000017 */
[----:B------:R-:W4:Y:S04]  /*04c0*/  LDG.E R21, desc[UR6][R4.64+0xc] ;  /* 0x00000c0604157981 */ /* 0x000f28000c1e1900 */
[----:B------:R-:W3:Y:S01]  /*04d0*/  LDG.E R23, desc[UR6][R4.64+0x10] ;  /* 0x0000100604177981 */ /* 0x000ee2000c1e1900 */
[----:B------:R-:W-:-:S03]  /*04e0*/  FFMA R28, R16, R19, R25 ;  /* 0x00000013101c7223 */ /* 0x000fc60000000019 */
[----:B------:R-:W5:Y:S04]  /*04f0*/  LDG.E R24, desc[UR6][R6.64+0x14] ;  /* 0x0000140606187981 */ /* 0x000f68000c1e1900 */
[----:B------:R-:W5:Y:S04]  /*0500*/  LDG.E R25, desc[UR6][R4.64+0x14] ;  /* 0x0000140604197981 */ /* 0x000f68000c1e1900 */
[----:B------:R-:W5:Y:S04]  /*0510*/  LDG.E R16, desc[UR6][R6.64+0x18] ;  /* 0x0000180606107981 */ /* 0x000f68000c1e1900 */
[----:B------:R-:W5:Y:S01]  /*0520*/  LDG.E R19, desc[UR6][R4.64+0x18] ;  /* 0x0000180604137981 */ /* 0x000f62000c1e1900 */
[----:B------:R-:W-:-:S05]  /*0530*/  VIADD R12, R12, 0x10 ;  /* 0x000000100c0c7836 */ /* 0x000fca0000000000 */
[----:B------:R-:W-:Y:S01]  /*0540*/  ISETP.NE.AND P0, PT, R12, RZ, PT ;  /* 0x000000ff0c00720c */ /* 0x000fe20003f05270 */
[----:B------:R-:W-:Y:S01]  /*0550*/  VIADD R13, R13, 0x10 ;  /* 0x000000100d0d7836 */ /* 0x000fe20000000000 */
[----:B------:R-:W-:Y:S01]  /*0560*/  IADD3 R15, PT, PT, R15, 0x10, RZ ;  /* 0x000000100f0f7810 */ /* 0x000fe20007ffe0ff */
[----:B--2---:R-:W-:-:S04]  /*0570*/  FFMA R17, R17, R14, R28 ;  /* 0x0000000e11117223 */ /* 0x004fc8000000001c */
[----:B----4-:R-:W-:-:S04]  /*0580*/  FFMA R17, R18, R21, R17 ;  /* 0x0000001512117223 */ /* 0x010fc80000000011 */
[----:B---3--:R-:W-:-:S04]  /*0590*/  FFMA R17, R20, R23, R17 ;  /* 0x0000001714117223 */ /* 0x008fc80000000011 */
[----:B-----5:R-:W-:-:S04]  /*05a0*/  FFMA R17, R24, R25, R17 ;  /* 0x0000001918117223 */ /* 0x020fc80000000011 */
[----:B------:R-:W-:-:S04]  /*05b0*/  FFMA R17, R16, R19, R17 ;  /* 0x0000001310117223 */ /* 0x000fc80000000011 */
[----:B------:R-:W-:Y:S01]  /*05c0*/  FFMA R14, R26, R27, R17 ;  /* 0x0000001b1a0e7223 */ /* 0x000fe20000000011 */
[----:B------:R-:W-:Y:S06]  /*05d0*/  @P0 BRA `(.L_x_4) ;  /* 0xfffffffc00240947 */ /* 0x000fec000383ffff */
.L_x_3:
[----:B0-----:R-:W-:Y:S05]  /*05e0*/  BSYNC.RECONVERGENT B1 ;  /* 0x0000000000017941 */ /* 0x001fea0003800200 */
.L_x_2:
[----:B------:R-:W-:Y:S05]  /*05f0*/  @!P1 BRA `(.L_x_1) ;  /* 0x0000000400309947 */ /* 0x000fea0003800000 */
[----:B------:R-:W-:Y:S01]  /*0600*/  ISETP.GE.U32.AND P0, PT, R22, 0x8, PT ;  /* 0x000000081600780c */ /* 0x000fe20003f06070 */
[----:B------:R-:W-:Y:S01]  /*0610*/  BSSY.RECONVERGENT B1, `(.L_x_5) ;  /* 0x0000022000017945 */ /* 0x000fe20003800200 */
[----:B------:R-:W-:-:S04]  /*0620*/  LOP3.LUT R23, R9, 0x7, RZ, 0xc0, !PT ;  /* 0x0000000709177812 */ /* 0x000fc800078ec0ff */
[----:B------:R-:W-:-:S07]  /*0630*/  ISETP.NE.AND P1, PT, R23, RZ, PT ;  /* 0x000000ff1700720c */ /* 0x000fce0003f25270 */
[----:B------:R-:W-:Y:S06]  /*0640*/  @!P0 BRA `(.L_x_6) ;  /* 0x0000000000788947 */ /* 0x000fec0003800000 */
[----:B------:R-:W0:Y:S01]  /*0650*/  LDC.64 R2, c[0x0][0x380] ;  /* 0x0000e000ff027b82 */ /* 0x000e220000000a00 */
[----:B------:R-:W-:Y:S01]  /*0660*/  IADD3 R5, PT, PT, R8, R11, RZ ;  /* 0x0000000b08057210 */ /* 0x000fe20007ffe0ff */
[----:B------:R-:W-:-:S04]  /*0670*/  IMAD.IADD R7, R10, 0x1, R11 ;  /* 0x000000010a077824 */ /* 0x000fc800078e020b */
[----:B0-----:R-:W-:-:S04]  /*0680*/  IMAD.WIDE R4, R5, 0x4, R2 ;  /* 0x0000000405047825 */ /* 0x001fc800078e0202 */
[----:B------:R-:W-:Y:S01]  /*0690*/  IMAD.WIDE R2, R7, 0x4, R2 ;  /* 0x0000000407027825 */ /* 0x000fe200078e0202 */
[----:B------:R-:W2:Y:S04]  /*06a0*/  LDG.E R21, desc[UR6][R4.64] ;  /* 0x0000000604157981 */ /* 0x000ea8000c1e1900 */
        /* <DEDUP_REMOVED lines=14> */
[----:B------:R-:W5:Y:S01]  /*0790*/  LDG.E R20, desc[UR6][R2.64+0x1c] ;  /* 0x00001c0602147981 */ /* 0x000f62000c1e1900 */
[----:B------:R-:W-:Y:S01]  /*07a0*/  IADD3 R11, PT, PT, R11, 0x8, RZ ;  /* 0x000000080b0b7810 */ /* 0x000fe20007ffe0ff */
[----:B--2---:R-:W-:-:S04]  /*07b0*/  FFMA R21, R21, R22, R14 ;  /* 0x0000001615157223 */ /* 0x004fc8000000000e */
[----:B---3--:R-:W-:-:S04]  /*07c0*/  FFMA R21, R24, R25, R21 ;  /* 0x0000001918157223 */ /* 0x008fc80000000015 */
[----:B----4-:R-:W-:-:S04]  /*07d0*/  FFMA R26, R26, R27, R21 ;  /* 0x0000001b1a1a7223 */ /* 0x010fc80000000015 */
[----:B-----5:R-:W-:-:S04]  /*07e0*/  FFMA R18, R17, R18, R26 ;  /* 0x0000001211127223 */ /* 0x020fc8000000001a */
[----:B------:R-:W-:-:S04]  /*07f0*/  FFMA R15, R15, R16, R18 ;  /* 0x000000100f0f7223 */ /* 0x000fc80000000012 */
[----:B------:R-:W-:-:S04]  /*0800*/  FFMA R13, R12, R13, R15 ;  /* 0x0000000d0c0d7223 */ /* 0x000fc8000000000f */
[----:B------:R-:W-:-:S04]  /*0810*/  FFMA R6, R6, R7, R13 ;  /* 0x0000000706067223 */ /* 0x000fc8000000000d */
[----:B------:R-:W-:-:S07]  /*0820*/  FFMA R14, R19, R20, R6 ;  /* 0x00000014130e7223 */ /* 0x000fce0000000006 */
.L_x_6:
[----:B------:R-:W-:Y:S05]  /*0830*/  BSYNC.RECONVERGENT B1 ;  /* 0x0000000000017941 */ /* 0x000fea0003800200 */
.L_x_5:
[----:B------:R-:W-:Y:S05]  /*0840*/  @!P1 BRA `(.L_x_1) ;  /* 0x00000000009c9947 */ /* 0x000fea0003800000 */
[----:B------:R-:W-:Y:S01]  /*0850*/  ISETP.GE.U32.AND P0, PT, R23, 0x4, PT ;  /* 0x000000041700780c */ /* 0x000fe20003f06070 */
[----:B------:R-:W-:Y:S01]  /*0860*/  BSSY.RECONVERGENT B1, `(.L_x_7) ;  /* 0x0000016000017945 */ /* 0x000fe20003800200 */
[----:B------:R-:W-:-:S04]  /*0870*/  LOP3.LUT R6, R9, 0x3, RZ, 0xc0, !PT ;  /* 0x0000000309067812 */ /* 0x000fc800078ec0ff */
[----:B------:R-:W-:-:S07]  /*0880*/  ISETP.NE.AND P1, PT, R6, RZ, PT ;  /* 0x000000ff0600720c */ /* 0x000fce0003f25270 */
[----:B------:R-:W-:Y:S06]  /*0890*/  @!P0 BRA `(.L_x_8) ;  /* 0x0000000000488947 */ /* 0x000fec0003800000 */
[----:B------:R-:W0:Y:S01]  /*08a0*/  LDC.64 R4, c[0x0][0x380] ;  /* 0x0000e000ff047b82 */ /* 0x000e220000000a00 */
[----:B------:R-:W-:Y:S01]  /*08b0*/  IMAD.IADD R3, R8, 0x1, R11 ;  /* 0x0000000108037824 */ /* 0x000fe200078e020b */
[----:B------:R-:W-:-:S03]  /*08c0*/  IADD3 R7, PT, PT, R10, R11, RZ ;  /* 0x0000000b0a077210 */ /* 0x000fc60007ffe0ff */
[----:B0-----:R-:W-:-:S04]  /*08d0*/  IMAD.WIDE R2, R3, 0x4, R4 ;  /* 0x0000000403027825 */ /* 0x001fc800078e0204 */
[----:B------:R-:W-:Y:S01]  /*08e0*/  IMAD.WIDE R4, R7, 0x4, R4 ;  /* 0x0000000407047825 */ /* 0x000fe200078e0204 */
[----:B------:R-:W2:Y:S04]  /*08f0*/  LDG.E R16, desc[UR6][R2.64+0x4] ;  /* 0x0000040602107981 */ /* 0x000ea8000c1e1900 */
[----:B------:R-:W3:Y:S04]  /*0900*/  LDG.E R7, desc[UR6][R2.64] ;  /* 0x0000000602077981 */ /* 0x000ee8000c1e1900 */
[----:B------:R-:W3:Y:S04]  /*0910*/  LDG.E R12, desc[UR6][R4.64] ;  /* 0x00000006040c7981 */ /* 0x000ee8000c1e1900 */
[----:B------:R-:W2:Y:S04]  /*0920*/  LDG.E R13, desc[UR6][R4.64+0x4] ;  /* 0x00000406040d7981 */ /* 0x000ea8000c1e1900 */
[----:B------:R-:W4:Y:S04]  /*0930*/  LDG.E R18, desc[UR6][R2.64+0x8] ;  /* 0x0000080602127981 */ /* 0x000f28000c1e1900 */
[----:B------:R-:W4:Y:S04]  /*0940*/  LDG.E R15, desc[UR6][R4.64+0x8] ;  /* 0x00000806040f7981 */ /* 0x000f28000c1e1900 */
[----:B------:R-:W5:Y:S04]  /*0950*/  LDG.E R20, desc[UR6][R2.64+0xc] ;  /* 0x00000c0602147981 */ /* 0x000f68000c1e1900 */
[----:B------:R-:W5:Y:S01]  /*0960*/  LDG.E R17, desc[UR6][R4.64+0xc] ;  /* 0x00000c0604117981 */ /* 0x000f62000c1e1900 */
[----:B------:R-:W-:-:S02]  /*0970*/  VIADD R11, R11, 0x4 ;  /* 0x000000040b0b7836 */ /* 0x000fc40000000000 */
[----:B---3--:R-:W-:-:S04]  /*0980*/  FFMA R7, R7, R12, R14 ;  /* 0x0000000c07077223 */ /* 0x008fc8000000000e */
[----:B--2---:R-:W-:-:S04]  /*0990*/  FFMA R7, R16, R13, R7 ;  /* 0x0000000d10077223 */ /* 0x004fc80000000007 */
[----:B----4-:R-:W-:-:S04]  /*09a0*/  FFMA R7, R18, R15, R7 ;  /* 0x0000000f12077223 */ /* 0x010fc80000000007 */
[----:B-----5:R-:W-:-:S07]  /*09b0*/  FFMA R14, R20, R17, R7 ;  /* 0x00000011140e7223 */ /* 0x020fce0000000007 */
.L_x_8:
[----:B------:R-:W-:Y:S05]  /*09c0*/  BSYNC.RECONVERGENT B1 ;  /* 0x0000000000017941 */ /* 0x000fea0003800200 */
.L_x_7:
[----:B------:R-:W-:Y:S05]  /*09d0*/  @!P1 BRA `(.L_x_1) ;  /* 0x0000000000389947 */ /* 0x000fea0003800000 */
[----:B------:R-:W0:Y:S01]  /*09e0*/  LDC.64 R2, c[0x0][0x380] ;  /* 0x0000e000ff027b82 */ /* 0x000e220000000a00 */
[----:B------:R-:W-:Y:S01]  /*09f0*/  IADD3 R13, PT, PT, R10, R11, RZ ;  /* 0x0000000b0a0d7210 */ /* 0x000fe20007ffe0ff */
[----:B------:R-:W-:Y:S01]  /*0a00*/  IMAD.IADD R11, R8, 0x1, R11 ;  /* 0x00000001080b7824 */ /* 0x000fe200078e020b */
[----:B------:R-:W-:-:S07]  /*0a10*/  IADD3 R8, PT, PT, -R6, RZ, RZ ;  /* 0x000000ff06087210 */ /* 0x000fce0007ffe1ff */
.L_x_9:
[----:B0-----:R-:W-:-:S04]  /*0a20*/  IMAD.WIDE R4, R13, 0x4, R2 ;  /* 0x000000040d047825 */ /* 0x001fc800078e0202 */
[----:B------:R-:W-:Y:S02]  /*0a30*/  IMAD.WIDE R6, R11, 0x4, R2 ;  /* 0x000000040b067825 */ /* 0x000fe400078e0202 */
[----:B------:R-:W2:Y:S04]  /*0a40*/  LDG.E R4, desc[UR6][R4.64] ;  /* 0x0000000604047981 */ /* 0x000ea8000c1e1900 */
[----:B------:R-:W2:Y:S01]  /*0a50*/  LDG.E R7, desc[UR6][R6.64] ;  /* 0x0000000606077981 */ /* 0x000ea2000c1e1900 */
[----:B------:R-:W-:Y:S01]  /*0a60*/  VIADD R8, R8, 0x1 ;  /* 0x0000000108087836 */ /* 0x000fe20000000000 */
[----:B------:R-:W-:Y:S01]  /*0a70*/  IADD3 R13, PT, PT, R13, 0x1, RZ ;  /* 0x000000010d0d7810 */ /* 0x000fe20007ffe0ff */
[----:B------:R-:W-:-:S03]  /*0a80*/  VIADD R11, R11, 0x1 ;  /* 0x000000010b0b7836 */ /* 0x000fc60000000000 */
[----:B------:R-:W-:Y:S01]  /*0a90*/  ISETP.NE.AND P0, PT, R8, RZ, PT ;  /* 0x000000ff0800720c */ /* 0x000fe20003f05270 */
[----:B--2---:R-:W-:-:S12]  /*0aa0*/  FFMA R14, R7, R4, R14 ;  /* 0x00000004070e7223 */ /* 0x004fd8000000000e */
[----:B------:R-:W-:Y:S05]  /*0ab0*/  @P0 BRA `(.L_x_9) ;  /* 0xfffffffc00d80947 */ /* 0x000fea000383ffff */
.L_x_1:
[----:B0-----:R-:W-:Y:S05]  /*0ac0*/  BSYNC.RECONVERGENT B0 ;  /* 0x0000000000007941 */ /* 0x001fea0003800200 */
.L_x_0:
[----:B------:R-:W-:-:S13]  /*0ad0*/  ISETP.NE.AND P0, PT, R0, R9, PT ;  /* 0x000000090000720c */ /* 0x000fda0003f05270 */
[----:B------:R-:W-:Y:S05]  /*0ae0*/  @P0 BRA `(.L_x_10) ;  /* 0x0000000000540947 */ /* 0x000fea0003800000 */
[----:B------:R-:W0:Y:S01]  /*0af0*/  LDC.64 R2, c[0x0][0x380] ;  /* 0x0000e000ff027b82 */ /* 0x000e220000000a00 */
[----:B------:R-:W-:-:S04]  /*0b00*/  IMAD R5, R0, UR8, R0 ;  /* 0x0000000800057c24 */ /* 0x000fc8000f8e0200 */
[----:B0-----:R-:W-:-:S05]  /*0b10*/  IMAD.WIDE.U32 R2, R5, 0x4, R2 ;  /* 0x0000000405027825 */ /* 0x001fca00078e0002 */
[----:B------:R-:W2:Y:S01]  /*0b20*/  LDG.E R5, desc[UR6][R2.64] ;  /* 0x0000000602057981 */ /* 0x000ea2000c1e1900 */
[----:B------:R-:W-:Y:S01]  /*0b30*/  BSSY.RECONVERGENT B0, `(.L_x_11) ;  /* 0x000000e000007945 */ /* 0x000fe20003800200 */
[----:B--2---:R-:W-:-:S04]  /*0b40*/  FADD R14, R5, -R14 ;  /* 0x8000000e050e7221 */ /* 0x004fc80000000000 */
[----:B------:R0:W1:Y:S01]  /*0b50*/  MUFU.RSQ R7, R14 ;  /* 0x0000000e00077308 */ /* 0x0000620000001400 */
[----:B------:R-:W-:-:S04]  /*0b60*/  IADD3 R0, PT, PT, R14, -0xd000000, RZ ;  /* 0xf30000000e007810 */ /* 0x000fc80007ffe0ff */
[----:B------:R-:W-:-:S13]  /*0b70*/  ISETP.GT.U32.AND P0, PT, R0, 0x727fffff, PT ;  /* 0x727fffff0000780c */ /* 0x000fda0003f04070 */
[----:B01----:R-:W-:Y:S05]  /*0b80*/  @!P0 BRA `(.L_x_12) ;  /* 0x0000000000108947 */ /* 0x003fea0003800000 */
[----:B------:R-:W-:-:S07]  /*0b90*/  MOV R9, 0xbb0 ;  /* 0x00000bb000097802 */ /* 0x000fce0000000f00 */
[----:B------:R-:W-:Y:S05]  /*0ba0*/  CALL.REL.NOINC `($__internal_0_$__cuda_sm20_sqrt_rn_f32_slowpath) ;  /* 0x0000000000807944 */ /* 0x000fea0003c00000 */
[----:B------:R-:W-:Y:S01]  /*0bb0*/  IMAD.MOV.U32 R5, RZ, RZ, R0 ;  /* 0x000000ffff057224 */ /* 0x000fe200078e0000 */
[----:B------:R-:W-:Y:S06]  /*0bc0*/  BRA `(.L_x_13) ;  /* 0x0000000000107947 */ /* 0x000fec0003800000 */
.L_x_12:
[----:B------:R-:W-:Y:S01]  /*0bd0*/  FMUL.FTZ R5, R14, R7 ;  /* 0x000000070e057220 */ /* 0x000fe20000410000 */
[----:B------:R-:W-:-:S03]  /*0be0*/  FMUL.FTZ R4, R7, 0.5 ;  /* 0x3f00000007047820 */ /* 0x000fc60000410000 */
[----:B------:R-:W-:-:S04]  /*0bf0*/  FFMA R0, -R5, R5, R14 ;  /* 0x0000000505007223 */ /* 0x000fc8000000010e */
[----:B------:R-:W-:-:S07]  /*0c00*/  FFMA R5, R0, R4, R5 ;  /* 0x0000000400057223 */ /* 0x000fce0000000005 */
.L_x_13:
[----:B------:R-:W-:Y:S05]  /*0c10*/  BSYNC.RECONVERGENT B0 ;  /* 0x0000000000007941 */ /* 0x000fea0003800200 */
.L_x_11:
[----:B------:R-:W-:Y:S01]  /*0c20*/  STG.E desc[UR6][R2.64], R5 ;  /* 0x0000000502007986 */ /* 0x000fe2000c101906 */
[----:B------:R-:W-:Y:S05]  /*0c30*/  EXIT ;  /* 0x000000000000794d */ /* 0x000fea0003800000 */
.L_x_10:
[----:B------:R-:W0:Y:S01]  /*0c40*/  LDC.64 R4, c[0x0][0x380] ;  /* 0x0000e000ff047b82 */ /* 0x000e220000000a00 */
[--C-:B------:R-:W-:Y:S02]  /*0c50*/  IMAD R3, R9, UR8, R9.reuse ;  /* 0x0000000809037c24 */ /* 0x100fe4000f8e0209 */
[----:B------:R-:W-:Y:S02]  /*0c60*/  IMAD R9, R0, UR8, R9 ;  /* 0x0000000800097c24 */ /* 0x000fe4000f8e0209 */
[----:B0-----:R-:W-:-:S06]  /*0c70*/  IMAD.WIDE.U32 R2, R3, 0x4, R4 ;  /* 0x0000000403027825 */ /* 0x001fcc00078e0004 */
[----:B------:R-:W2:Y:S01]  /*0c80*/  LDG.E R3, desc[UR6][R2.64] ;  /* 0x0000000602037981 */ /* 0x000ea2000c1e1900 */
[----:B------:R-:W-:-:S05]  /*0c90*/  IMAD.WIDE.U32 R4, R9, 0x4, R4 ;  /* 0x0000000409047825 */ /* 0x000fca00078e0004 */
[----:B------:R-:W3:Y:S01]  /*0ca0*/  LDG.E R7, desc[UR6][R4.64] ;  /* 0x0000000604077981 */ /* 0x000ee2000c1e1900 */
[----:B------:R-:W-:Y:S01]  /*0cb0*/  BSSY.RECONVERGENT B0, `(.L_x_14) ;  /* 0x000000d000007945 */ /* 0x000fe20003800200 */
[----:B--2---:R-:W0:Y:S01]  /*0cc0*/  MUFU.RCP R6, R3 ;  /* 0x0000000300067308 */ /* 0x004e220000001000 */
[----:B---3--:R-:W-:-:S07]  /*0cd0*/  FADD R0, R7, -R14 ;  /* 0x8000000e07007221 */ /* 0x008fce0000000000 */
[----:B------:R-:W1:Y:S01]  /*0ce0*/  FCHK P0, R0, R3 ;  /* 0x0000000300007302 */ /* 0x000e620000000000 */
[----:B0-----:R-:W-:-:S04]  /*0cf0*/  FFMA R9, -R3, R6, 1 ;  /* 0x3f80000003097423 */ /* 0x001fc80000000106 */
[----:B------:R-:W-:-:S04]  /*0d00*/  FFMA R9, R6, R9, R6 ;  /* 0x0000000906097223 */ /* 0x000fc80000000006 */
[----:B------:R-:W-:-:S04]  /*0d10*/  FFMA R6, R0, R9, RZ ;  /* 0x0000000900067223 */ /* 0x000fc800000000ff */
[----:B------:R-:W-:-:S04]  /*0d20*/  FFMA R7, -R3, R6, R0 ;  /* 0x0000000603077223 */ /* 0x000fc80000000100 */
[----:B------:R-:W-:Y:S01]  /*0d30*/  FFMA R7, R9, R7, R6 ;  /* 0x0000000709077223 */ /* 0x000fe20000000006 */
[----:B-1----:R-:W-:Y:S06]  /*0d40*/  @!P0 BRA `(.L_x_15) ;  /* 0x00000000000c8947 */ /* 0x002fec0003800000 */
[----:B------:R-:W-:-:S07]  /*0d50*/  MOV R2, 0xd70 ;  /* 0x00000d7000027802 */ /* 0x000fce0000000f00 */
[----:B------:R-:W-:Y:S05]  /*0d60*/  CALL.REL.NOINC `($__internal_1_$__cuda_sm3x_div_rn_noftz_f32_slowpath) ;  /* 0x0000000000707944 */ /* 0x000fea0003c00000 */
[----:B------:R-:W-:-:S07]  /*0d70*/  MOV R7, R0 ;  /* 0x0000000000077202 */ /* 0x000fce0000000f00 */
.L_x_15:
[----:B------:R-:W-:Y:S05]  /*0d80*/  BSYNC.RECONVERGENT B0 ;  /* 0x0000000000007941 */ /* 0x000fea0003800200 */
.L_x_14:
[----:B------:R-:W-:Y:S01]  /*0d90*/  STG.E desc[UR6][R4.64], R7 ;  /* 0x0000000704007986 */ /* 0x000fe2000c101906 */
[----:B------:R-:W-:Y:S05]  /*0da0*/  EXIT ;  /* 0x000000000000794d */ /* 0x000fea0003800000 */
        .weak           $__internal_0_$__cuda_sm20_sqrt_rn_f32_slowpath
        .type           $__internal_0_$__cuda_sm20_sqrt_rn_f32_slowpath,@function
        .size           $__internal_0_$__cuda_sm20_sqrt_rn_f32_slowpath,($__internal_1_$__cuda_sm3x_div_rn_noftz_f32_slowpath - $__internal_0_$__cuda_sm20_sqrt_rn_f32_slowpath)
$__internal_0_$__cuda_sm20_sqrt_rn_f32_slowpath:
[----:B------:R-:W-:-:S13]  /*0db0*/  LOP3.LUT P0, RZ, R14, 0x7fffffff, RZ, 0xc0, !PT ;  /* 0x7fffffff0eff7812 */ /* 0x000fda000780c0ff */
[----:B------:R-:W-:Y:S01]  /*0dc0*/  @!P0 IMAD.MOV.U32 R4, RZ, RZ, R14 ;  /* 0x000000ffff048224 */ /* 0x000fe200078e000e */
[----:B------:R-:W-:Y:S06]  /*0dd0*/  @!P0 BRA `(.L_x_16) ;  /* 0x0000000000448947 */ /* 0x000fec0003800000 */
[----:B------:R-:W-:Y:S02]  /*0de0*/  FSETP.GEU.FTZ.AND P0, PT, R14, RZ, PT ;  /* 0x000000ff0e00720b */ /* 0x000fe40003f1e000 */
[----:B------:R-:W-:-:S11]  /*0df0*/  MOV R0, R14 ;  /* 0x0000000e00007202 */ /* 0x000fd60000000f00 */
[----:B------:R-:W-:Y:S01]  /*0e00*/  @!P0 IMAD.MOV.U32 R4, RZ, RZ, 0x7fffffff ;  /* 0x7fffffffff048424 */ /* 0x000fe200078e00ff */
[----:B------:R-:W-:Y:S06]  /*0e10*/  @!P0 BRA `(.L_x_16) ;  /* 0x0000000000348947 */ /* 0x000fec0003800000 */
[----:B------:R-:W-:-:S13]  /*0e20*/  FSETP.GTU.FTZ.AND P0, PT, |R0|, +INF , PT ;  /* 0x7f8000000000780b */ /* 0x000fda0003f1c200 */
[----:B------:R-:W-:Y:S01]  /*0e30*/  @P0 FADD.FTZ R4, R0, 1 ;  /* 0x3f80000000040421 */ /* 0x000fe20000010000 */
[----:B------:R-:W-:Y:S06]  /*0e40*/  @P0 BRA `(.L_x_16) ;  /* 0x0000000000280947 */ /* 0x000fec0003800000 */
[----:B------:R-:W-:-:S13]  /*0e50*/  FSETP.NEU.FTZ.AND P0, PT, |R0|, +INF , PT ;  /* 0x7f8000000000780b */ /* 0x000fda0003f1d200 */
[----:B------:R-:W-:-:S04]  /*0e60*/  @P0 FFMA R5, R0, 1.84467440737095516160e+19, RZ ;  /* 0x5f80000000050823 */ /* 0x000fc800000000ff */
[----:B------:R-:W0:Y:S02]  /*0e70*/  @P0 MUFU.RSQ R4, R5 ;  /* 0x0000000500040308 */ /* 0x000e240000001400 */
[----:B0-----:R-:W-:Y:S01]  /*0e80*/  @P0 FMUL.FTZ R6, R5, R4 ;  /* 0x0000000405060220 */ /* 0x001fe20000410000 */
[----:B------:R-:W-:Y:S01]  /*0e90*/  @P0 FMUL.FTZ R8, R4, 0.5 ;  /* 0x3f00000004080820 */ /* 0x000fe20000410000 */
[----:B------:R-:W-:Y:S02]  /*0ea0*/  @!P0 MOV R4, R0 ;  /* 0x0000000000048202 */ /* 0x000fe40000000f00 */
[----:B------:R-:W-:-:S04]  /*0eb0*/  @P0 FADD.FTZ R7, -R6, -RZ ;  /* 0x800000ff06070221 */ /* 0x000fc80000010100 */
[----:B------:R-:W-:-:S04]  /*0ec0*/  @P0 FFMA R7, R6, R7, R5 ;  /* 0x0000000706070223 */ /* 0x000fc80000000005 */
[----:B------:R-:W-:-:S04]  /*0ed0*/  @P0 FFMA R7, R7, R8, R6 ;  /* 0x0000000807070223 */ /* 0x000fc80000000006 */
[----:B------:R-:W-:-:S07]  /*0ee0*/  @P0 FMUL.FTZ R4, R7, 2.3283064365386962891e-10 ;  /* 0x2f80000007040820 */ /* 0x000fce0000410000 */
.L_x_16:
[----:B------:R-:W-:Y:S02]  /*0ef0*/  HFMA2 R5, -RZ, RZ, 0, 0 ;  /* 0x00000000ff057431 */ /* 0x000fe400000001ff */
[----:B------:R-:W-:Y:S01]  /*0f00*/  IMAD.MOV.U32 R0, RZ, RZ, R4 ;  /* 0x000000ffff007224 */ /* 0x000fe200078e0004 */
[----:B------:R-:W-:-:S04]  /*0f10*/  MOV R4, R9 ;  /* 0x0000000900047202 */ /* 0x000fc80000000f00 */
[----:B------:R-:W-:Y:S05]  /*0f20*/  RET.REL.NODEC R4 `(_Z15cholesky_kernelPfi) ;  /* 0xfffffff004347950 */ /* 0x000fea0003c3ffff */
        .weak           $__internal_1_$__cuda_sm3x_div_rn_noftz_f32_slowpath
        .type           $__internal_1_$__cuda_sm3x_div_rn_noftz_f32_slowpath,@function
        .size           $__internal_1_$__cuda_sm3x_div_rn_noftz_f32_slowpath,(.L_x_37 - $__internal_1_$__cuda_sm3x_div_rn_noftz_f32_slowpath)
$__internal_1_$__cuda_sm3x_div_rn_noftz_f32_slowpath:
[--C-:B------:R-:W-:Y:S01]  /*0f30*/  SHF.R.U32.HI R7, RZ, 0x17, R3.reuse ;  /* 0x00000017ff077819 */ /* 0x100fe20000011603 */
[----:B------:R-:W-:Y:S01]  /*0f40*/  BSSY.RECONVERGENT B1, `(.L_x_17) ;  /* 0x0000064000017945 */ /* 0x000fe20003800200 */
[----:B------:R-:W-:Y:S01]  /*0f50*/  SHF.R.U32.HI R6, RZ, 0x17, R0 ;  /* 0x00000017ff067819 */ /* 0x000fe20000011600 */
[----:B------:R-:W-:Y:S01]  /*0f60*/  IMAD.MOV.U32 R9, RZ, RZ, R3 ;  /* 0x000000ffff097224 */ /* 0x000fe200078e0003 */
[----:B------:R-:W-:Y:S02]  /*0f70*/  LOP3.LUT R7, R7, 0xff, RZ, 0xc0, !PT ;  /* 0x000000ff07077812 */ /* 0x000fe400078ec0ff */
[----:B------:R-:W-:Y:S02]  /*0f80*/  LOP3.LUT R12, R6, 0xff, RZ, 0xc0, !PT ;  /* 0x000000ff060c7812 */ /* 0x000fe400078ec0ff */
[----:B------:R-:W-:Y:S01]  /*0f90*/  MOV R6, R0 ;  /* 0x0000000000067202 */ /* 0x000fe20000000f00 */
[----:B------:R-:W-:Y:S01]  /*0fa0*/  VIADD R10, R7, 0xffffffff ;  /* 0xffffffff070a7836 */ /* 0x000fe20000000000 */
[----:B------:R-:W-:-:S04]  /*0fb0*/  IADD3 R11, PT, PT, R12, -0x1, RZ ;  /* 0xffffffff0c0b7810 */ /* 0x000fc80007ffe0ff */
[----:B------:R-:W-:-:S04]  /*0fc0*/  ISETP.GT.U32.AND P0, PT, R10, 0xfd, PT ;  /* 0x000000fd0a00780c */ /* 0x000fc80003f04070 */
[----:B------:R-:W-:-:S13]  /*0fd0*/  ISETP.GT.U32.OR P0, PT, R11, 0xfd, P0 ;  /* 0x000000fd0b00780c */ /* 0x000fda0000704470 */
[----:B------:R-:W-:Y:S01]  /*0fe0*/  @!P0 MOV R8, RZ ;  /* 0x000000ff00088202 */ /* 0x000fe20000000f00 */
[----:B------:R-:W-:Y:S06]  /*0ff0*/  @!P0 BRA `(.L_x_18) ;  /* 0x00000000005c8947 */ /* 0x000fec0003800000 */
[----:B------:R-:W-:Y:S02]  /*1000*/  FSETP.GTU.FTZ.AND P0, PT, |R0|, +INF , PT ;  /* 0x7f8000000000780b */ /* 0x000fe40003f1c200 */
[----:B------:R-:W-:-:S04]  /*1010*/  FSETP.GTU.FTZ.AND P1, PT, |R3|, +INF , PT ;  /* 0x7f8000000300780b */ /* 0x000fc80003f3c200 */
[----:B------:R-:W-:-:S13]  /*1020*/  PLOP3.LUT P0, PT, P0, P1, PT, 0xf8, 0x8f ;  /* 0x00000000008f781c */ /* 0x000fda0000703f70 */
[----:B------:R-:W-:Y:S05]  /*1030*/  @P0 BRA `(.L_x_19) ;  /* 0x00000004004c0947 */ /* 0x000fea0003800000 */
[----:B------:R-:W-:-:S13]  /*1040*/  LOP3.LUT P0, RZ, R9, 0x7fffffff, R6, 0xc8, !PT ;  /* 0x7fffffff09ff7812 */ /* 0x000fda000780c806 */
[----:B------:R-:W-:Y:S05]  /*1050*/  @!P0 BRA `(.L_x_20) ;  /* 0x00000004003c8947 */ /* 0x000fea0003800000 */
[C---:B------:R-:W-:Y:S02]  /*1060*/  FSETP.NEU.FTZ.AND P2, PT, |R0|.reuse, +INF , PT ;  /* 0x7f8000000000780b */ /* 0x040fe40003f5d200 */
[----:B------:R-:W-:Y:S02]  /*1070*/  FSETP.NEU.FTZ.AND P1, PT, |R3|, +INF , PT ;  /* 0x7f8000000300780b */ /* 0x000fe40003f3d200 */
[----:B------:R-:W-:-:S11]  /*1080*/  FSETP.NEU.FTZ.AND P0, PT, |R0|, +INF , PT ;  /* 0x7f8000000000780b */ /* 0x000fd60003f1d200 */
[----:B------:R-:W-:Y:S05]  /*1090*/  @!P1 BRA !P2, `(.L_x_20) ;  /* 0x00000004002c9947 */ /* 0x000fea0005000000 */
[----:B------:R-:W-:-:S04]  /*10a0*/  LOP3.LUT P2, RZ, R6, 0x7fffffff, RZ, 0xc0, !PT ;  /* 0x7fffffff06ff7812 */ /* 0x000fc8000784c0ff */
[----:B------:R-:W-:-:S13]  /*10b0*/  PLOP3.LUT P1, PT, P1, P2, PT, 0x2f, 0xf2 ;  /* 0x0000000000f2781c */ /* 0x000fda0000f24577 */
[----:B------:R-:W-:Y:S05]  /*10c0*/  @P1 BRA `(.L_x_21) ;  /* 0x0000000400181947 */ /* 0x000fea0003800000 */
[----:B------:R-:W-:-:S04]  /*10d0*/  LOP3.LUT P1, RZ, R9, 0x7fffffff, RZ, 0xc0, !PT ;  /* 0x7fffffff09ff7812 */ /* 0x000fc8000782c0ff */
[----:B------:R-:W-:-:S13]  /*10e0*/  PLOP3.LUT P0, PT, P0, P1, PT, 0x2f, 0xf2 ;  /* 0x0000000000f2781c */ /* 0x000fda0000702577 */
[----:B------:R-:W-:Y:S05]  /*10f0*/  @P0 BRA `(.L_x_22) ;  /* 0x0000000400000947 */ /* 0x000fea0003800000 */
[----:B------:R-:W-:Y:S02]  /*1100*/  ISETP.GE.AND P0, PT, R11, RZ, PT ;  /* 0x000000ff0b00720c */ /* 0x000fe40003f06270 */
[----:B------:R-:W-:-:S11]  /*1110*/  ISETP.GE.AND P1, PT, R10, RZ, PT ;  /* 0x000000ff0a00720c */ /* 0x000fd60003f26270 */
[----:B------:R-:W-:Y:S01]  /*1120*/  @P0 MOV R8, RZ ;  /* 0x000000ff00080202 */ /* 0x000fe20000000f00 */
[----:B------:R-:W-:Y:S02]  /*1130*/  @!P0 IMAD.MOV.U32 R8, RZ, RZ, -0x40 ;  /* 0xffffffc0ff088424 */ /* 0x000fe400078e00ff */
[----:B------:R-:W-:Y:S01]  /*1140*/  @!P0 FFMA R6, R0, 1.84467440737095516160e+19, RZ ;  /* 0x5f80000000068823 */ /* 0x000fe200000000ff */
[----:B------:R-:W-:Y:S02]  /*1150*/  @!P1 FFMA R9, R3, 1.84467440737095516160e+19, RZ ;  /* 0x5f80000003099823 */ /* 0x000fe400000000ff */
[----:B------:R-:W-:-:S07]  /*1160*/  @!P1 IADD3 R8, PT, PT, R8, 0x40, RZ ;  /* 0x0000004008089810 */ /* 0x000fce0007ffe0ff */
.L_x_18:
[----:B------:R-:W-:Y:S01]  /*1170*/  LEA R0, R7, 0xc0800000, 0x17 ;  /* 0xc080000007007811 */ /* 0x000fe200078eb8ff */
[----:B------:R-:W-:Y:S01]  /*1180*/  VIADD R3, R12, 0xffffff81 ;  /* 0xffffff810c037836 */ /* 0x000fe20000000000 */
[----:B------:R-:W-:Y:S02]  /*1190*/  BSSY.RECONVERGENT B2, `(.L_x_23) ;  /* 0x0000035000027945 */ /* 0x000fe40003800200 */
[----:B------:R-:W-:Y:S01]  /*11a0*/  IADD3 R9, PT, PT, -R0, R9, RZ ;  /* 0x0000000900097210 */ /* 0x000fe20007ffe1ff */
[C---:B------:R-:W-:Y:S01]  /*11b0*/  IMAD R0, R3.reuse, -0x800000, R6 ;  /* 0xff80000003007824 */ /* 0x040fe200078e0206 */
[----:B------:R-:W-:Y:S02]  /*11c0*/  IADD3 R7, PT, PT, R3, 0x7f, -R7 ;  /* 0x0000007f03077810 */ /* 0x000fe40007ffe807 */
[----:B------:R-:W0:Y:S01]  /*11d0*/  MUFU.RCP R10, R9 ;  /* 0x00000009000a7308 */ /* 0x000e220000001000 */
[----:B------:R-:W-:Y:S01]  /*11e0*/  FADD.FTZ R11, -R9, -RZ ;  /* 0x800000ff090b7221 */ /* 0x000fe20000010100 */
[----:B------:R-:W-:-:S03]  /*11f0*/  IADD3 R7, PT, PT, R7, R8, RZ ;  /* 0x0000000807077210 */ /* 0x000fc60007ffe0ff */
[----:B0-----:R-:W-:-:S04]  /*1200*/  FFMA R13, R10, R11, 1 ;  /* 0x3f8000000a0d7423 */ /* 0x001fc8000000000b */
[----:B------:R-:W-:-:S04]  /*1210*/  FFMA R15, R10, R13, R10 ;  /* 0x0000000d0a0f7223 */ /* 0x000fc8000000000a */
[----:B------:R-:W-:-:S04]  /*1220*/  FFMA R6, R0, R15, RZ ;  /* 0x0000000f00067223 */ /* 0x000fc800000000ff */
[----:B------:R-:W-:-:S04]  /*1230*/  FFMA R13, R11, R6, R0 ;  /* 0x000000060b0d7223 */ /* 0x000fc80000000000 */
[----:B------:R-:W-:-:S04]  /*1240*/  FFMA R6, R15, R13, R6 ;  /* 0x0000000d0f067223 */ /* 0x000fc80000000006 */
[----:B------:R-:W-:-:S04]  /*1250*/  FFMA R11, R11, R6, R0 ;  /* 0x000000060b0b7223 */ /* 0x000fc80000000000 */
[----:B------:R-:W-:-:S05]  /*1260*/  FFMA R0, R15, R11, R6 ;  /* 0x0000000b0f007223 */ /* 0x000fca0000000006 */
[----:B------:R-:W-:-:S04]  /*1270*/  SHF.R.U32.HI R3, RZ, 0x17, R0 ;  /* 0x00000017ff037819 */ /* 0x000fc80000011600 */
[----:B------:R-:W-:-:S04]  /*1280*/  LOP3.LUT R3, R3, 0xff, RZ, 0xc0, !PT ;  /* 0x000000ff03037812 */ /* 0x000fc800078ec0ff */
[----:B------:R-:W-:-:S05]  /*1290*/  IADD3 R9, PT, PT, R3, R7, RZ ;  /* 0x0000000703097210 */ /* 0x000fca0007ffe0ff */
[----:B------:R-:W-:-:S05]  /*12a0*/  VIADD R3, R9, 0xffffffff ;  /* 0xffffffff09037836 */ /* 0x000fca0000000000 */
[----:B------:R-:W-:-:S13]  /*12b0*/  ISETP.GE.U32.AND P0, PT, R3, 0xfe, PT ;  /* 0x000000fe0300780c */ /* 0x000fda0003f06070 */
[----:B------:R-:W-:Y:S05]  /*12c0*/  @!P0 BRA `(.L_x_24) ;  /* 0x0000000000808947 */ /* 0x000fea0003800000 */
[----:B------:R-:W-:-:S13]  /*12d0*/  ISETP.GT.AND P0, PT, R9, 0xfe, PT ;  /* 0x000000fe0900780c */ /* 0x000fda0003f04270 */
[----:B------:R-:W-:Y:S05]  /*12e0*/  @P0 BRA `(.L_x_25) ;  /* 0x00000000006c0947 */ /* 0x000fea0003800000 */
[----:B------:R-:W-:-:S13]  /*12f0*/  ISETP.GE.AND P0, PT, R9, 0x1, PT ;  /* 0x000000010900780c */ /* 0x000fda0003f06270 */
[----:B------:R-:W-:Y:S05]  /*1300*/  @P0 BRA `(.L_x_26) ;  /* 0x0000000000740947 */ /* 0x000fea0003800000 */
[----:B------:R-:W-:Y:S02]  /*1310*/  ISETP.GE.AND P0, PT, R9, -0x18, PT ;  /* 0xffffffe80900780c */ /* 0x000fe40003f06270 */
[----:B------:R-:W-:-:S11]  /*1320*/  LOP3.LUT R0, R0, 0x80000000, RZ, 0xc0, !PT ;  /* 0x8000000000007812 */ /* 0x000fd600078ec0ff */
[----:B------:R-:W-:Y:S05]  /*1330*/  @!P0 BRA `(.L_x_26) ;  /* 0x0000000000688947 */ /* 0x000fea0003800000 */
[-CC-:B------:R-:W-:Y:S01]  /*1340*/  FFMA.RZ R3, R15, R11.reuse, R6.reuse ;  /* 0x0000000b0f037223 */ /* 0x180fe2000000c006 */
[C---:B------:R-:W-:Y:S02]  /*1350*/  IADD3 R8, PT, PT, R9.reuse, 0x20, RZ ;  /* 0x0000002009087810 */ /* 0x040fe40007ffe0ff */
[----:B------:R-:W-:Y:S02]  /*1360*/  ISETP.NE.AND P2, PT, R9, RZ, PT ;  /* 0x000000ff0900720c */ /* 0x000fe40003f45270 */
[----:B------:R-:W-:Y:S01]  /*1370*/  LOP3.LUT R7, R3, 0x7fffff, RZ, 0xc0, !PT ;  /* 0x007fffff03077812 */ /* 0x000fe200078ec0ff */
[CCC-:B------:R-:W-:Y:S01]  /*1380*/  FFMA.RP R3, R15.reuse, R11.reuse, R6.reuse ;  /* 0x0000000b0f037223 */ /* 0x1c0fe20000008006 */
[----:B------:R-:W-:Y:S01]  /*1390*/  FFMA.RM R6, R15, R11, R6 ;  /* 0x0000000b0f067223 */ /* 0x000fe20000004006 */
[----:B------:R-:W-:Y:S02]  /*13a0*/  ISETP.NE.AND P1, PT, R9, RZ, PT ;  /* 0x000000ff0900720c */ /* 0x000fe40003f25270 */
[----:B------:R-:W-:-:S02]  /*13b0*/  LOP3.LUT R7, R7, 0x800000, RZ, 0xfc, !PT ;  /* 0x0080000007077812 */ /* 0x000fc400078efcff */
[----:B------:R-:W-:Y:S02]  /*13c0*/  IADD3 R9, PT, PT, -R9, RZ, RZ ;  /* 0x000000ff09097210 */ /* 0x000fe40007ffe1ff */
[----:B------:R-:W-:Y:S02]  /*13d0*/  SHF.L.U32 R8, R7, R8, RZ ;  /* 0x0000000807087219 */ /* 0x000fe400000006ff */
[----:B------:R-:W-:Y:S02]  /*13e0*/  FSETP.NEU.FTZ.AND P0, PT, R3, R6, PT ;  /* 0x000000060300720b */ /* 0x000fe40003f1d000 */
[----:B------:R-:W-:Y:S02]  /*13f0*/  SEL R6, R9, RZ, P2 ;  /* 0x000000ff09067207 */ /* 0x000fe40001000000 */
[----:B------:R-:W-:Y:S02]  /*1400*/  ISETP.NE.AND P1, PT, R8, RZ, P1 ;  /* 0x000000ff0800720c */ /* 0x000fe40000f25270 */
[----:B------:R-:W-:-:S02]  /*1410*/  SHF.R.U32.HI R6, RZ, R6, R7 ;  /* 0x00000006ff067219 */ /* 0x000fc40000011607 */
[----:B------:R-:W-:Y:S02]  /*1420*/  PLOP3.LUT P0, PT, P0, P1, PT, 0xf8, 0x8f ;  /* 0x00000000008f781c */ /* 0x000fe40000703f70 */
[----:B------:R-:W-:Y:S02]  /*1430*/  SHF.R.U32.HI R8, RZ, 0x1, R6 ;  /* 0x00000001ff087819 */ /* 0x000fe40000011606 */
[----:B------:R-:W-:-:S04]  /*1440*/  SEL R3, RZ, 0x1, !P0 ;  /* 0x00000001ff037807 */ /* 0x000fc80004000000 */
[----:B------:R-:W-:-:S04]  /*1450*/  LOP3.LUT R3, R3, 0x1, R8, 0xf8, !PT ;  /* 0x0000000103037812 */ /* 0x000fc800078ef808 */
[----:B------:R-:W-:-:S05]  /*1460*/  LOP3.LUT R3, R3, R6, RZ, 0xc0, !PT ;  /* 0x0000000603037212 */ /* 0x000fca00078ec0ff */
[----:B------:R-:W-:-:S05]  /*1470*/  IMAD.IADD R3, R8, 0x1, R3 ;  /* 0x0000000108037824 */ /* 0x000fca00078e0203 */
[----:B------:R-:W-:Y:S01]  /*1480*/  LOP3.LUT R0, R3, R0, RZ, 0xfc, !PT ;  /* 0x0000000003007212 */ /* 0x000fe200078efcff */
[----:B------:R-:W-:Y:S06]  /*1490*/  BRA `(.L_x_26) ;  /* 0x0000000000107947 */ /* 0x000fec0003800000 */
.L_x_25:
[----:B------:R-:W-:-:S04]  /*14a0*/  LOP3.LUT R0, R0, 0x80000000, RZ, 0xc0, !PT ;  /* 0x8000000000007812 */ /* 0x000fc800078ec0ff */
[----:B------:R-:W-:Y:S01]  /*14b0*/  LOP3.LUT R0, R0, 0x7f800000, RZ, 0xfc, !PT ;  /* 0x7f80000000007812 */ /* 0x000fe200078efcff */
[----:B------:R-:W-:Y:S06]  /*14c0*/  BRA `(.L_x_26) ;  /* 0x0000000000047947 */ /* 0x000fec0003800000 */
.L_x_24:
[----:B------:R-:W-:-:S07]  /*14d0*/  LEA R0, R7, R0, 0x17 ;  /* 0x0000000007007211 */ /* 0x000fce00078eb8ff */
.L_x_26:
[----:B------:R-:W-:Y:S05]  /*14e0*/  BSYNC.RECONVERGENT B2 ;  /* 0x0000000000027941 */ /* 0x000fea0003800200 */
.L_x_23:
[----:B------:R-:W-:Y:S05]  /*14f0*/  BRA `(.L_x_27) ;  /* 0x0000000000207947 */ /* 0x000fea0003800000 */
.L_x_22:
[----:B------:R-:W-:-:S04]  /*1500*/  LOP3.LUT R0, R9, 0x80000000, R6, 0x48, !PT ;  /* 0x8000000009007812 */ /* 0x000fc800078e4806 */
[----:B------:R-:W-:Y:S01]  /*1510*/  LOP3.LUT R0, R0, 0x7f800000, RZ, 0xfc, !PT ;  /* 0x7f80000000007812 */ /* 0x000fe200078efcff */
[----:B------:R-:W-:Y:S06]  /*1520*/  BRA `(.L_x_27) ;  /* 0x0000000000147947 */ /* 0x000fec0003800000 */
.L_x_21:
[----:B------:R-:W-:Y:S01]  /*1530*/  LOP3.LUT R0, R9, 0x80000000, R6, 0x48, !PT ;  /* 0x8000000009007812 */ /* 0x000fe200078e4806 */
[----:B------:R-:W-:Y:S06]  /*1540*/  BRA `(.L_x_27) ;  /* 0x00000000000c7947 */ /* 0x000fec0003800000 */
.L_x_20:
[----:B------:R-:W0:Y:S01]  /*1550*/  MUFU.RSQ R0, -QNAN ;  /* 0xffc0000000007908 */ /* 0x000e220000001400 */
[----:B------:R-:W-:Y:S05]  /*1560*/  BRA `(.L_x_27) ;  /* 0x0000000000047947 */ /* 0x000fea0003800000 */
.L_x_19:
[----:B------:R-:W-:-:S07]  /*1570*/  FADD.FTZ R0, R0, R3 ;  /* 0x0000000300007221 */ /* 0x000fce0000010000 */
.L_x_27:
[----:B------:R-:W-:Y:S05]  /*1580*/  BSYNC.RECONVERGENT B1 ;  /* 0x0000000000017941 */ /* 0x000fea0003800200 */
.L_x_17:
[----:B------:R-:W-:-:S04]  /*1590*/  HFMA2 R3, -RZ, RZ, 0, 0 ;  /* 0x00000000ff037431 */ /* 0x000fc800000001ff */
[----:B0-----:R-:W-:Y:S05]  /*15a0*/  RET.REL.NODEC R2 `(_Z15cholesky_kernelPfi) ;  /* 0xffffffe802947950 */ /* 0x001fea0003c3ffff */
.L_x_28:
[----:B------:R-:W-:-:S00]  /*15b0*/  BRA `(.L_x_28) ;  /* 0xfffffffc00fc7947 */ /* 0x000fc0000383ffff */
[----:B------:R-:W-:-:S00]  /*15c0*/  NOP ;  /* 0x0000000000007918 */ /* 0x000fc00000000000 */
        /* <DEDUP_REMOVED lines=11> */
.L_x_37:


//--------------------- .text._Z13matmul_kernelPKfS0_Pfiii --------------------------
	.section	.text._Z13matmul_kernelPKfS0_Pfiii,"ax",@progbits
	.align	128
        .global         _Z13matmul_kernelPKfS0_Pfiii
        .type           _Z13matmul_kernelPKfS0_Pfiii,@function
        .size           _Z13matmul_kernelPKfS0_Pfiii,(.L_x_39 - _Z13matmul_kernelPKfS0_Pfiii)
        .other          _Z13matmul_kernelPKfS0_Pfiii,@"STO_CUDA_ENTRY STV_DEFAULT"
_Z13matmul_kernelPKfS0_Pfiii:
.text._Z13matmul_kernelPKfS0_Pfiii:
[----:B------:R-:W-:Y:S01]  /*0000*/  LDC R1, c[0x0][0x37c] ;  /* 0x0000df00ff017b82 */ /* 0x000fe20000000800 */
[----:B------:R-:W0:Y:S07]  /*0010*/  S2R R3, SR_TID.X ;  /* 0x0000000000037919 */ /* 0x000e2e0000002100 */
[----:B------:R-:W1:Y:S01]  /*0020*/  LDC R7, c[0x0][0x364] ;  /* 0x0000d900ff077b82 */ /* 0x000e620000000800 */
[----:B------:R-:W2:Y:S01]  /*0030*/  LDCU.64 UR10, c[0x0][0x398] ;  /* 0x00007300ff0a77ac */ /* 0x000ea20008000a00 */
[----:B------:R-:W1:Y:S06]  /*0040*/  S2R R2, SR_TID.Y ;  /* 0x0000000000027919 */ /* 0x000e6c0000002200 */
[----:B------:R-:W0:Y:S08]  /*0050*/  S2UR UR5, SR_CTAID.X ;  /* 0x00000000000579c3 */ /* 0x000e300000002500 */
[----:B------:R-:W0:Y:S08]  /*0060*/  LDC R0, c[0x0][0x360] ;  /* 0x0000d800ff007b82 */ /* 0x000e300000000800 */
[----:B------:R-:W1:Y:S01]  /*0070*/  S2UR UR4, SR_CTAID.Y ;  /* 0x00000000000479c3 */ /* 0x000e620000002600 */
[----:B0-----:R-:W-:-:S05]  /*0080*/  IMAD R0, R0, UR5, R3 ;  /* 0x0000000500007c24 */ /* 0x001fca000f8e0203 */
[----:B--2---:R-:W-:Y:S01]  /*0090*/  ISETP.GE.AND P0, PT, R0, UR11, PT ;  /* 0x0000000b00007c0c */ /* 0x004fe2000bf06270 */
[----:B-1----:R-:W-:-:S05]  /*00a0*/  IMAD R7, R7, UR4, R2 ;  /* 0x0000000407077c24 */ /* 0x002fca000f8e0202 */
[----:B------:R-:W-:-:S13]  /*00b0*/  ISETP.GE.OR P0, PT, R7, UR10, P0 ;  /* 0x0000000a07007c0c */ /* 0x000fda0008706670 */
[----:B------:R-:W-:Y:S05]  /*00c0*/  @P0 EXIT ;  /* 0x000000000000094d */ /* 0x000fea0003800000 */
[----:B------:R-:W0:Y:S01]  /*00d0*/  LDCU UR7, c[0x0][0x3a0] ;  /* 0x00007400ff0777ac */ /* 0x000e220008000800 */
[----:B------:R-:W-:Y:S01]  /*00e0*/  HFMA2 R14, -RZ, RZ, 0, 0 ;  /* 0x00000000ff0e7431 */ /* 0x000fe200000001ff */
[----:B------:R-:W1:Y:S01]  /*00f0*/  LDCU.64 UR12, c[0x0][0x358] ;  /* 0x00006b00ff0c77ac */ /* 0x000e620008000a00 */
[----:B0-----:R-:W-:-:S09]  /*0100*/  UISETP.GE.AND UP0, UPT, UR7, 0x1, UPT ;  /* 0x000000010700788c */ /* 0x001fd2000bf06270 */
[----:B-1----:R-:W-:Y:S05]  /*0110*/  BRA.U !UP0, `(.L_x_29) ;  /* 0x00000009089c7547 */ /* 0x002fea000b800000 */
[----:B------:R-:W-:Y:S02]  /*0120*/  UISETP.GE.U32.AND UP1, UPT, UR7, 0x10, UPT ;  /* 0x000000100700788c */ /* 0x000fe4000bf26070 */
[----:B------:R-:W-:Y:S01]  /*0130*/  IMAD R8, R7, UR7, RZ ;  /* 0x0000000707087c24 */ /* 0x000fe2000f8e02ff */
[----:B------:R-:W-:Y:S02]  /*0140*/  ULOP3.LUT UR10, UR7, 0xf, URZ, 0xc0, !UPT ;  /* 0x0000000f070a7892 */ /* 0x000fe4000f8ec0ff */
[----:B------:R-:W-:Y:S01]  /*0150*/  IMAD R9, R0, UR7, RZ ;  /* 0x0000000700097c24 */ /* 0x000fe2000f8e02ff */
[----:B------:R-:W-:Y:S01]  /*0160*/  MOV R14, RZ ;  /* 0x000000ff000e7202 */ /* 0x000fe20000000f00 */
[----:B------:R-:W-:Y:S01]  /*0170*/  UMOV UR4, URZ ;  /* 0x000000ff00047c82 */ /* 0x000fe20008000000 */
[----:B------:R-:W-:Y:S01]  /*0180*/  UISETP.NE.AND UP0, UPT, UR10, URZ, UPT ;  /* 0x000000ff0a00728c */ /* 0x000fe2000bf05270 */
[----:B------:R-:W-:Y:S10]  /*0190*/  BRA.U !UP1, `(.L_x_30) ;  /* 0x0000000509107547 */ /* 0x000ff4000b800000 */
[----:B------:R-:W0:Y:S01]  /*01a0*/  LDC.64 R2, c[0x0][0x380] ;  /* 0x0000e000ff027b82 */ /* 0x000e220000000a00 */
[----:B------:R-:W1:Y:S01]  /*01b0*/  LDCU.64 UR8, c[0x0][0x388] ;  /* 0x00007100ff0877ac */ /* 0x000e620008000a00 */
[----:B------:R-:W-:Y:S02]  /*01c0*/  MOV R14, RZ ;  /* 0x000000ff000e7202 */ /* 0x000fe40000000f00 */
[----:B------:R-:W-:Y:S01]  /*01d0*/  MOV R6, R9 ;  /* 0x0000000900067202 */ /* 0x000fe20000000f00 */
[----:B------:R-:W-:Y:S02]  /*01e0*/  ULOP3.LUT UR4, UR7, 0x7ffffff0, URZ, 0xc0, !UPT ;  /* 0x7ffffff007047892 */ /* 0x000fe4000f8ec0ff */
[----:B-1----:R-:W-:Y:S02]  /*01f0*/  UIADD3 UR5, UP1, UPT, UR8, 0x20, URZ ;  /* 0x0000002008057890 */ /* 0x002fe4000ff3e0ff */
[----:B------:R-:W-:Y:S02]  /*0200*/  UIADD3 UR8, UPT, UPT, -UR4, URZ, URZ ;  /* 0x000000ff04087290 */ /* 0x000fe4000fffe1ff */
[----:B------:R-:W-:Y:S01]  /*0210*/  UIADD3.X UR6, UPT, UPT, URZ, UR9, URZ, UP1, !UPT ;  /* 0x00000009ff067290 */ /* 0x000fe20008ffe4ff */
[----:B0-----:R-:W-:-:S03]  /*0220*/  IMAD.WIDE.U32 R2, R8, 0x4, R2 ;  /* 0x0000000408027825 */ /* 0x001fc600078e0002 */
[----:B------:R-:W-:-:S04]  /*0230*/  IADD3 R4, P0, PT, R2, 0x20, RZ ;  /* 0x0000002002047810 */ /* 0x000fc80007f1e0ff */
[----:B------:R-:W-:-:S09]  /*0240*/  IADD3.X R5, PT, PT, RZ, R3, RZ, P0, !PT ;  /* 0x00000003ff057210 */ /* 0x000fd200007fe4ff */
.L_x_31:
[----:B------:R-:W-:Y:S01]  /*0250*/  MOV R2, UR5 ;  /* 0x0000000500027c02 */ /* 0x000fe20008000f00 */
[----:B------:R-:W2:Y:S01]  /*0260*/  LDG.E R15, desc[UR12][R4.64+-0x20] ;  /* 0xffffe00c040f7981 */ /* 0x000ea2000c1e1900 */
[----:B------:R-:W-:-:S03]  /*0270*/  MOV R3, UR6 ;  /* 0x0000000600037c02 */ /* 0x000fc60008000f00 */
[----:B------:R-:W3:Y:S01]  /*0280*/  LDG.E R17, desc[UR12][R4.64+-0x1c] ;  /* 0xffffe40c04117981 */ /* 0x000ee2000c1e1900 */
[----:B------:R-:W-:-:S03]  /*0290*/  IMAD.WIDE R2, R6, 0x4, R2 ;  /* 0x0000000406027825 */ /* 0x000fc600078e0202 */
[----:B------:R-:W4:Y:S04]  /*02a0*/  LDG.E R19, desc[UR12][R4.64+-0x18] ;  /* 0xffffe80c04137981 */ /* 0x000f28000c1e1900 */
[----:B------:R-:W2:Y:S04]  /*02b0*/  LDG.E R16, desc[UR12][R2.64+-0x20] ;  /* 0xffffe00c02107981 */ /* 0x000ea8000c1e1900 */
[----:B------:R-:W3:Y:S04]  /*02c0*/  LDG.E R24, desc[UR12][R2.64+-0x1c] ;  /* 0xffffe40c02187981 */ /* 0x000ee8000c1e1900 */
        /* <DEDUP_REMOVED lines=11> */
[----:B--2---:R-:W-:-:S03]  /*0380*/  FFMA R16, R15, R16, R14 ;  /* 0x000000100f107223 */ /* 0x004fc6000000000e */
        /* <DEDUP_REMOVED lines=11> */
[----:B------:R-:W5:Y:S01]  /*0440*/  LDG.E R21, desc[UR12][R2.64+0x8] ;  /* 0x0000080c02157981 */ /* 0x000f62000c1e1900 */
[----:B------:R-:W-:-:S03]  /*0450*/  FFMA R25, R10, R11, R25 ;  /* 0x0000000b0a197223 */ /* 0x000fc60000000019 */
[----:B------:R-:W5:Y:S04]  /*0460*/  LDG.E R22, desc[UR12][R4.64+0xc] ;  /* 0x00000c0c04167981 */ /* 0x000f68000c1e1900 */
[----:B------:R-:W5:Y:S04]  /*0470*/  LDG.E R23, desc[UR12][R2.64+0xc] ;  /* 0x00000c0c02177981 */ /* 0x000f68000c1e1900 */
[----:B------:R-:W5:Y:S01]  /*0480*/  LDG.E R10, desc[UR12][R4.64+0x10] ;  /* 0x0000100c040a7981 */ /* 0x000f62000c1e1900 */
[----:B------:R-:W-:-:S03]  /*0490*/  FFMA R28, R12, R13, R25 ;  /* 0x0000000d0c1c7223 */ /* 0x000fc60000000019 */
[----:B------:R-:W5:Y:S04]  /*04a0*/  LDG.E R11, desc[UR12][R2.64+0x10] ;  /* 0x0000100c020b7981 */ /* 0x000f68000c1e1900 */
[----:B------:R-:W5:Y:S04]  /*04b0*/  LDG.E R24, desc[UR12][R4.64+0x14] ;  /* 0x0000140c04187981 */ /* 0x000f68000c1e1900 */
[----:B------:R-:W5:Y:S04]  /*04c0*/  LDG.E R25, desc[UR12][R2.64+0x14] ;  /* 0x0000140c02197981 */ /* 0x000f68000c1e1900 */
[----:B------:R0:W5:Y:S04]  /*04d0*/  LDG.E R13, desc[UR12][R4.64+0x18] ;  /* 0x0000180c040d7981 */ /* 0x000168000c1e1900 */
[----:B------:R-:W5:Y:S01]  /*04e0*/  LDG.E R12, desc[UR12][R2.64+0x18] ;  /* 0x0000180c020c7981 */ /* 0x000f62000c1e1900 */
[----:B------:R-:W-:-:S04]  /*04f0*/  UIADD3 UR8, UPT, UPT, UR8, 0x10, URZ ;  /* 0x0000001008087890 */ /* 0x000fc8000fffe0ff */
[----:B------:R-:W-:Y:S01]  /*0500*/  UISETP.NE.AND UP1, UPT, UR8, URZ, UPT ;  /* 0x000000ff0800728c */ /* 0x000fe2000bf25270 */
[----:B0-----:R-:W-:Y:S02]  /*0510*/  IADD3 R4, P0, PT, R4, 0x40, RZ ;  /* 0x0000004004047810 */ /* 0x001fe40007f1e0ff */
[----:B------:R-:W-:Y:S02]  /*0520*/  IADD3 R6, PT, PT, R6, 0x10, RZ ;  /* 0x0000001006067810 */ /* 0x000fe40007ffe0ff */
[----:B------:R-:W-:Y:S01]  /*0530*/  IADD3.X R5, PT, PT, RZ, R5, RZ, P0, !PT ;  /* 0x00000005ff057210 */ /* 0x000fe200007fe4ff */
[----:B--2---:R-:W-:-:S04]  /*0540*/  FFMA R15, R15, R14, R28 ;  /* 0x0000000e0f0f7223 */ /* 0x004fc8000000001c */
[----:B---3--:R-:W-:-:S04]  /*0550*/  FFMA R15, R16, R17, R15 ;  /* 0x00000011100f7223 */ /* 0x008fc8000000000f */
[----:B----4-:R-:W-:-:S04]  /*0560*/  FFMA R15, R18, R19, R15 ;  /* 0x00000013120f7223 */ /* 0x010fc8000000000f */
[----:B-----5:R-:W-:-:S04]  /*0570*/  FFMA R15, R20, R21, R15 ;  /* 0x00000015140f7223 */ /* 0x020fc8000000000f */
[----:B------:R-:W-:-:S04]  /*0580*/  FFMA R15, R22, R23, R15 ;  /* 0x00000017160f7223 */ /* 0x000fc8000000000f */
[----:B------:R-:W-:-:S04]  /*0590*/  FFMA R11, R10, R11, R15 ;  /* 0x0000000b0a0b7223 */ /* 0x000fc8000000000f */
[----:B------:R-:W-:-:S04]  /*05a0*/  FFMA R24, R24, R25, R11 ;  /* 0x0000001918187223 */ /* 0x000fc8000000000b */
[----:B------:R-:W-:-:S04]  /*05b0*/  FFMA R13, R13, R12, R24 ;  /* 0x0000000c0d0d7223 */ /* 0x000fc80000000018 */
[----:B------:R-:W-:Y:S01]  /*05c0*/  FFMA R14, R26, R27, R13 ;  /* 0x0000001b1a0e7223 */ /* 0x000fe2000000000d */
[----:B------:R-:W-:Y:S06]  /*05d0*/  BRA.U UP1, `(.L_x_31) ;  /* 0xfffffffd011c7547 */ /* 0x000fec000b83ffff */
.L_x_30:
[----:B------:R-:W-:Y:S05]  /*05e0*/  BRA.U !UP0, `(.L_x_29) ;  /* 0x0000000508687547 */ /* 0x000fea000b800000 */
[----:B------:R-:W-:Y:S02]  /*05f0*/  UISETP.GE.U32.AND UP0, UPT, UR10, 0x8, UPT ;  /* 0x000000080a00788c */ /* 0x000fe4000bf06070 */
[----:B------:R-:W-:-:S04]  /*0600*/  ULOP3.LUT UR6, UR7, 0x7, URZ, 0xc0, !UPT ;  /* 0x0000000707067892 */ /* 0x000fc8000f8ec0ff */
[----:B------:R-:W-:-:S03]  /*0610*/  UISETP.NE.AND UP1, UPT, UR6, URZ, UPT ;  /* 0x000000ff0600728c */ /* 0x000fc6000bf25270 */
[----:B------:R-:W-:Y:S08]  /*0620*/  BRA.U !UP0, `(.L_x_32) ;  /* 0x0000000108907547 */ /* 0x000ff0000b800000 */
[----:B------:R-:W0:Y:S01]  /*0630*/  LDC.64 R10, c[0x0][0x380] ;  /* 0x0000e000ff0a7b82 */ /* 0x000e220000000a00 */
[----:B------:R-:W1:Y:S01]  /*0640*/  LDCU.64 UR8, c[0x0][0x380] ;  /* 0x00007000ff0877ac */ /* 0x000e620008000a00 */
[C---:B------:R-:W-:Y:S02]  /*0650*/  IADD3 R3, PT, PT, R8.reuse, UR4, RZ ;  /* 0x0000000408037c10 */ /* 0x040fe4000fffe0ff */
[----:B------:R-:W-:Y:S02]  /*0660*/  IADD3 R6, P0, PT, R8, UR4, RZ ;  /* 0x0000000408067c10 */ /* 0x000fe4000ff1e0ff */
[----:B------:R-:W-:Y:S02]  /*0670*/  IADD3 R13, PT, PT, R9, UR4, RZ ;  /* 0x00000004090d7c10 */ /* 0x000fe4000fffe0ff */
[----:B------:R-:W2:Y:S01]  /*0680*/  LDC.64 R4, c[0x0][0x388] ;  /* 0x0000e200ff047b82 */ /* 0x000ea20000000a00 */
[----:B0-----:R-:W-:Y:S01]  /*0690*/  IMAD.WIDE.U32 R10, R3, 0x4, R10 ;  /* 0x00000004030a7825 */ /* 0x001fe200078e000a */
[----:B------:R-:W-:-:S02]  /*06a0*/  IADD3.X R3, PT, PT, RZ, RZ, RZ, P0, !PT ;  /* 0x000000ffff037210 */ /* 0x000fc400007fe4ff */
[C---:B-1----:R-:W-:Y:S02]  /*06b0*/  LEA R2, P0, R6.reuse, UR8, 0x2 ;  /* 0x0000000806027c11 */ /* 0x042fe4000f8010ff */
[----:B------:R-:W3:Y:S02]  /*06c0*/  LDG.E R15, desc[UR12][R10.64] ;  /* 0x0000000c0a0f7981 */ /* 0x000ee4000c1e1900 */
[----:B------:R-:W-:Y:S01]  /*06d0*/  LEA.HI.X R3, R6, UR9, R3, 0x2, P0 ;  /* 0x0000000906037c11 */ /* 0x000fe200080f1403 */
[----:B--2---:R-:W-:-:S04]  /*06e0*/  IMAD.WIDE R4, R13, 0x4, R4 ;  /* 0x000000040d047825 */ /* 0x004fc800078e0204 */
[----:B------:R-:W2:Y:S04]  /*06f0*/  LDG.E R18, desc[UR12][R2.64+0x4] ;  /* 0x0000040c02127981 */ /* 0x000ea8000c1e1900 */
[----:B------:R-:W3:Y:S04]  /*0700*/  LDG.E R16, desc[UR12][R4.64] ;  /* 0x0000000c04107981 */ /* 0x000ee8000c1e1900 */
[----:B------:R-:W2:Y:S04]  /*0710*/  LDG.E R17, desc[UR12][R4.64+0x4] ;  /* 0x0000040c04117981 */ /* 0x000ea8000c1e1900 */
        /* <DEDUP_REMOVED lines=12> */
[----:B------:R-:W-:Y:S01]  /*07e0*/  UIADD3 UR4, UPT, UPT, UR4, 0x8, URZ ;  /* 0x0000000804047890 */ /* 0x000fe2000fffe0ff */
[----:B---3--:R-:W-:-:S04]  /*07f0*/  FFMA R15, R15, R16, R14 ;  /* 0x000000100f0f7223 */ /* 0x008fc8000000000e */
[----:B--2---:R-:W-:-:S04]  /*0800*/  FFMA R15, R18, R17, R15 ;  /* 0x00000011120f7223 */ /* 0x004fc8000000000f */
[----:B----4-:R-:W-:-:S04]  /*0810*/  FFMA R15, R20, R19, R15 ;  /* 0x00000013140f7223 */ /* 0x010fc8000000000f */
[----:B-----5:R-:W-:-:S04]  /*0820*/  FFMA R15, R22, R21, R15 ;  /* 0x00000015160f7223 */ /* 0x020fc8000000000f */
[----:B------:R-:W-:-:S04]  /*0830*/  FFMA R15, R24, R23, R15 ;  /* 0x00000017180f7223 */ /* 0x000fc8000000000f */
[----:B------:R-:W-:-:S04]  /*0840*/  FFMA R13, R12, R13, R15 ;  /* 0x0000000d0c0d7223 */ /* 0x000fc8000000000f */
[----:B------:R-:W-:-:S04]  /*0850*/  FFMA R11, R6, R11, R13 ;  /* 0x0000000b060b7223 */ /* 0x000fc8000000000d */
[----:B------:R-:W-:-:S07]  /*0860*/  FFMA R14, R10, R25, R11 ;  /* 0x000000190a0e7223 */ /* 0x000fce000000000b */
.L_x_32:
        /* <DEDUP_REMOVED lines=13> */
[----:B-1----:R-:W-:-:S03]  /*0940*/  LEA R2, P0, R6, UR6, 0x2 ;  /* 0x0000000606027c11 */ /* 0x002fc6000f8010ff */
[----:B------:R-:W3:Y:S01]  /*0950*/  LDG.E R11, desc[UR12][R10.64] ;  /* 0x0000000c0a0b7981 */ /* 0x000ee2000c1e1900 */
        /* <DEDUP_REMOVED lines=8> */
[----:B------:R-:W5:Y:S01]  /*09e0*/  LDG.E R18, desc[UR12][R4.64+0xc] ;  /* 0x00000c0c04127981 */ /* 0x000f62000c1e1900 */
[----:B------:R-:W-:Y:S01]  /*09f0*/  UIADD3 UR4, UPT, UPT, UR4, 0x4, URZ ;  /* 0x0000000404047890 */ /* 0x000fe2000fffe0ff */
[----:B---3--:R-:W-:-:S04]  /*0a00*/  FFMA R6, R11, R6, R14 ;  /* 0x000000060b067223 */ /* 0x008fc8000000000e */
[----:B--2---:R-:W-:-:S04]  /*0a10*/  FFMA R6, R13, R12, R6 ;  /* 0x0000000c0d067223 */ /* 0x004fc80000000006 */
[----:B----4-:R-:W-:-:S04]  /*0a20*/  FFMA R6, R15, R16, R6 ;  /* 0x000000100f067223 */ /* 0x010fc80000000006 */
[----:B-----5:R-:W-:-:S07]  /*0a30*/  FFMA R14, R17, R18, R6 ;  /* 0x00000012110e7223 */ /* 0x020fce0000000006 */
.L_x_33:
[----:B------:R-:W-:Y:S05]  /*0a40*/  BRA.U !UP1, `(.L_x_29) ;  /* 0x0000000109507547 */ /* 0x000fea000b800000 */
[----:B------:R-:W0:Y:S01]  /*0a50*/  LDC.64 R4, c[0x0][0x380] ;  /* 0x0000e000ff047b82 */ /* 0x000e220000000a00 */
[----:B------:R-:W-:Y:S01]  /*0a60*/  IADD3 R11, PT, PT, R8, UR4, RZ ;  /* 0x00000004080b7c10 */ /* 0x000fe2000fffe0ff */
[----:B------:R-:W-:-:S06]  /*0a70*/  UIADD3 UR5, UPT, UPT, -UR5, URZ, URZ ;  /* 0x000000ff05057290 */ /* 0x000fcc000fffe1ff */
[----:B------:R-:W1:Y:S01]  /*0a80*/  LDC.64 R2, c[0x0][0x388] ;  /* 0x0000e200ff027b82 */ /* 0x000e620000000a00 */
[----:B0-----:R-:W-:Y:S01]  /*0a90*/  IMAD.WIDE.U32 R4, R11, 0x4, R4 ;  /* 0x000000040b047825 */ /* 0x001fe200078e0004 */
[----:B------:R-:W-:Y:S02]  /*0aa0*/  IADD3 R11, PT, PT, R9, UR4, RZ ;  /* 0x00000004090b7c10 */ /* 0x000fe4000fffe0ff */
[----:B------:R-:W-:Y:S02]  /*0ab0*/  MOV R6, R4 ;  /* 0x0000000400067202 */ /* 0x000fe40000000f00 */
[----:B------:R-:W-:-:S07]  /*0ac0*/  MOV R13, R5 ;  /* 0x00000005000d7202 */ /* 0x000fce0000000f00 */
.L_x_34:
[----:B-1----:R-:W-:Y:S01]  /*0ad0*/  IMAD.WIDE R4, R11, 0x4, R2 ;  /* 0x000000040b047825 */ /* 0x002fe200078e0202 */
[----:B------:R-:W-:Y:S02]  /*0ae0*/  MOV R9, R13 ;  /* 0x0000000d00097202 */ /* 0x000fe40000000f00 */
[----:B------:R-:W-:-:S03]  /*0af0*/  MOV R8, R6 ;  /* 0x0000000600087202 */ /* 0x000fc60000000f00 */
[----:B------:R-:W2:Y:S04]  /*0b00*/  LDG.E R4, desc[UR12][R4.64] ;  /* 0x0000000c04047981 */ /* 0x000ea8000c1e1900 */
[----:B------:R-:W2:Y:S01]  /*0b10*/  LDG.E R9, desc[UR12][R8.64] ;  /* 0x0000000c08097981 */ /* 0x000ea2000c1e1900 */
[----:B------:R-:W-:Y:S01]  /*0b20*/  UIADD3 UR5, UPT, UPT, UR5, 0x1, URZ ;  /* 0x0000000105057890 */ /* 0x000fe2000fffe0ff */
[----:B------:R-:W-:Y:S02]  /*0b30*/  IADD3 R6, P0, PT, R6, 0x4, RZ ;  /* 0x0000000406067810 */ /* 0x000fe40007f1e0ff */
[----:B------:R-:W-:Y:S01]  /*0b40*/  IADD3 R11, PT, PT, R11, 0x1, RZ ;  /* 0x000000010b0b7810 */ /* 0x000fe20007ffe0ff */
[----:B------:R-:W-:Y:S01]  /*0b50*/  UISETP.NE.AND UP0, UPT, UR5, URZ, UPT ;  /* 0x000000ff0500728c */ /* 0x000fe2000bf05270 */
[----:B------:R-:W-:Y:S01]  /*0b60*/  IADD3.X R13, PT, PT, RZ, R13, RZ, P0, !PT ;  /* 0x0000000dff0d7210 */ /* 0x000fe200007fe4ff */
[----:B--2---:R-:W-:-:S07]  /*0b70*/  FFMA R14, R9, R4, R14 ;  /* 0x00000004090e7223 */ /* 0x004fce000000000e */
[----:B------:R-:W-:Y:S05]  /*0b80*/  BRA.U UP0, `(.L_x_34) ;  /* 0xfffffffd00d07547 */ /* 0x000fea000b83ffff */
.L_x_29:
[----:B------:R-:W0:Y:S01]  /*0b90*/  LDC.64 R2, c[0x0][0x390] ;  /* 0x0000e400ff027b82 */ /* 0x000e220000000a00 */
[----:B------:R-:W-:-:S04]  /*0ba0*/  IMAD R7, R7, UR11, R0 ;  /* 0x0000000b07077c24 */ /* 0x000fc8000f8e0200 */
[----:B0-----:R-:W-:-:S05]  /*0bb0*/  IMAD.WIDE R2, R7, 0x4, R2 ;  /* 0x0000000407027825 */ /* 0x001fca00078e0202 */
[----:B------:R-:W-:Y:S01]  /*0bc0*/  STG.E desc[UR12][R2.64], R14 ;  /* 0x0000000e02007986 */ /* 0x000fe2000c10190c */
[----:B------:R-:W-:Y:S05]  /*0bd0*/  EXIT ;  /* 0x000000000000794d */ /* 0x000fea0003800000 */
.L_x_35:
        /* <DEDUP_REMOVED lines=10> */
.L_x_39:


//--------------------- .nv.shared.reserved.0     --------------------------
	.section	.nv.shared.reserved.0,"aw",@nobits
	.weak		__nv_reservedSMEM_offset_0_alias
	.size		__nv_reservedSMEM_offset_0_alias, 0, 64
	.other		__nv_reservedSMEM_offset_0_alias,@"STO_CUDA_RESERVED_SHARED STV_DEFAULT"
__nv_reservedSMEM_offset_0_alias:
	.zero		0
	.zero		64


//--------------------- .nv.constant0._Z15cholesky_kernelPfi --------------------------
	.section	.nv.constant0._Z15cholesky_kernelPfi,"a",@progbits
	.sectionflags	@""
	.align	4
.nv.constant0._Z15cholesky_kernelPfi:
	.zero		908


//--------------------- .nv.constant0._Z13matmul_kernelPKfS0_Pfiii --------------------------
	.section	.nv.constant0._Z13matmul_kernelPKfS0_Pfiii,"a",@progbits
	.sectionflags	@""
	.align	4
.nv.constant0._Z13matmul_kernelPKfS0_Pfiii:
	.zero		932


//--------------------- SYMBOLS --------------------------

	.type		.nv.reservedSmem.offset0,@object
	.size		.nv.reservedSmem.offset0,0x4
